	.target	sm_100a

	.elftype	@"ET_EXEC"


//--------------------- .note.nv.tkinfo           --------------------------
	.section	.note.nv.tkinfo,"",@"SHT_NOTE"
	.sectionflags	@"SHF_NOTE_NV_TKINFO"
	.tkinfo
        /*0018*/ 	.word	0x00000081
        /*0030*/ 	.string	""
        /*0030*/ 	.string	"ptxas-blackwell"
        /*0030*/ 	.string	"Cuda compilation tools, release 12.9, V12.9.86"
        /*0030*/ 	.string	"Build cuda_12.9.r12.9/compiler.36037853_0"
        /*0030*/ 	.string	"-v  -suppress-debug-info  -lineinfo  -arch sm_100a "



//--------------------- .note.nv.cuver            --------------------------
	.section	.note.nv.cuver,"",@"SHT_NOTE"
	.sectionflags	@"SHF_NOTE_NV_CUVER"
        /*0018*/ 	.short	0x0001
        /*001a*/ 	.short	0x0064
        /*001c*/ 	.short	0x0001
        /*001e*/ 	.short	0x0000
        /*0020*/ 	.short	0x0001
        /*0022*/ 	.short	0x0000


//--------------------- .nv.info                  --------------------------
	.section	.nv.info,"",@"SHT_CUDA_INFO"
	.align	4


	//----- nvinfo : EIATTR_REGCOUNT
	.align		4
        /*0000*/ 	.byte	0x04, 0x2f
        /*0002*/ 	.short	(.L_4 - .L_3)
	.align		4
.L_3:
        /*0004*/ 	.word	index@(gluon_tcgen05)
        /*0008*/ 	.word	0x00000027


	//----- nvinfo : EIATTR_FRAME_SIZE
	.align		4
.L_4:
        /*000c*/ 	.byte	0x04, 0x11
        /*000e*/ 	.short	(.L_6 - .L_5)
	.align		4
.L_5:
        /*0010*/ 	.word	index@($__internal_2_$__cuda_sm10x_tcgen05_guardrail_trap_unallocated_columns_being_dealloced)
        /*0014*/ 	.word	0x00000000


	//----- nvinfo : EIATTR_FRAME_SIZE
	.align		4
.L_6:
        /*0018*/ 	.byte	0x04, 0x11
        /*001a*/ 	.short	(.L_8 - .L_7)
	.align		4
.L_7:
        /*001c*/ 	.word	index@($__internal_1_$__cuda_sm10x_tcgen05_guardrail_trap_phase_invalid_during_alloc)
        /*0020*/ 	.word	0x00000000


	//----- nvinfo : EIATTR_FRAME_SIZE
	.align		4
.L_8:
        /*0024*/ 	.byte	0x04, 0x11
        /*0026*/ 	.short	(.L_10 - .L_9)
	.align		4
.L_9:
        /*0028*/ 	.word	index@($__internal_0_$__cuda_sm10x_tcgen05_guardrail_trap_col_being_dealloced_not_returned_by_alloc)
        /*002c*/ 	.word	0x00000000


	//----- nvinfo : EIATTR_FRAME_SIZE
	.align		4
.L_10:
        /*0030*/ 	.byte	0x04, 0x11
        /*0032*/ 	.short	(.L_12 - .L_11)
	.align		4
.L_11:
        /*0034*/ 	.word	index@(gluon_tcgen05)
        /*0038*/ 	.word	0x00000000


	//----- nvinfo : EIATTR_MIN_STACK_SIZE
	.align		4
.L_12:
        /*003c*/ 	.byte	0x04, 0x12
        /*003e*/ 	.short	(.L_14 - .L_13)
	.align		4
.L_13:
        /*0040*/ 	.word	index@(gluon_tcgen05)
        /*0044*/ 	.word	0x00000000
.L_14:


//--------------------- .nv.info.gluon_tcgen05    --------------------------
	.section	.nv.info.gluon_tcgen05,"",@"SHT_CUDA_INFO"
	.sectionflags	@""
	.align	4


	//----- nvinfo : EIATTR_CUDA_API_VERSION
	.align		4
        /*0000*/ 	.byte	0x04, 0x37
        /*0002*/ 	.short	(.L_16 - .L_15)
.L_15:
        /*0004*/ 	.word	0x00000081


	//----- nvinfo : EIATTR_KPARAM_INFO
	.align		4
.L_16:
        /*0008*/ 	.byte	0x04, 0x17
        /*000a*/ 	.short	(.L_18 - .L_17)
.L_17:
        /*000c*/ 	.word	0x00000000
        /*0010*/ 	.short	0x000a
        /*0012*/ 	.short	0x0048
        /*0014*/ 	.byte	0x00, 0xf4, 0x21, 0x00


	//----- nvinfo : EIATTR_KPARAM_INFO
	.align		4
.L_18:
        /*0018*/ 	.byte	0x04, 0x17
        /*001a*/ 	.short	(.L_20 - .L_19)
.L_19:
        /*001c*/ 	.word	0x00000000
        /*0020*/ 	.short	0x0009
        /*0022*/ 	.short	0x0040
        /*0024*/ 	.byte	0x00, 0xf4, 0x21, 0x00


	//----- nvinfo : EIATTR_KPARAM_INFO
	.align		4
.L_20:
        /*0028*/ 	.byte	0x04, 0x17
        /*002a*/ 	.short	(.L_22 - .L_21)
.L_21:
        /*002c*/ 	.word	0x00000000
        /*0030*/ 	.short	0x0008
        /*0032*/ 	.short	0x0038
        /*0034*/ 	.byte	0x00, 0xf0, 0x21, 0x00


	//----- nvinfo : EIATTR_KPARAM_INFO
	.align		4
.L_22:
        /*0038*/ 	.byte	0x04, 0x17
        /*003a*/ 	.short	(.L_24 - .L_23)
.L_23:
        /*003c*/ 	.word	0x00000000
        /*0040*/ 	.short	0x0007
        /*0042*/ 	.short	0x0030
        /*0044*/ 	.byte	0x00, 0xf0, 0x21, 0x00


	//----- nvinfo : EIATTR_KPARAM_INFO
	.align		4
.L_24:
        /*0048*/ 	.byte	0x04, 0x17
        /*004a*/ 	.short	(.L_26 - .L_25)
.L_25:
        /*004c*/ 	.word	0x00000000
        /*0050*/ 	.short	0x0006
        /*0052*/ 	.short	0x0028
        /*0054*/ 	.byte	0x00, 0xf0, 0x21, 0x00


	//----- nvinfo : EIATTR_KPARAM_INFO
	.align		4
.L_26:
        /*0058*/ 	.byte	0x04, 0x17
        /*005a*/ 	.short	(.L_28 - .L_27)
.L_27:
        /*005c*/ 	.word	0x00000000
        /*0060*/ 	.short	0x0005
        /*0062*/ 	.short	0x0020
        /*0064*/ 	.byte	0x00, 0xf0, 0x11, 0x00


	//----- nvinfo : EIATTR_KPARAM_INFO
	.align		4
.L_28:
        /*0068*/ 	.byte	0x04, 0x17
        /*006a*/ 	.short	(.L_30 - .L_29)
.L_29:
        /*006c*/ 	.word	0x00000000
        /*0070*/ 	.short	0x0004
        /*0072*/ 	.short	0x001c
        /*0074*/ 	.byte	0x00, 0xf0, 0x11, 0x00


	//----- nvinfo : EIATTR_KPARAM_INFO
	.align		4
.L_30:
        /*0078*/ 	.byte	0x04, 0x17
        /*007a*/ 	.short	(.L_32 - .L_31)
.L_31:
        /*007c*/ 	.word	0x00000000
        /*0080*/ 	.short	0x0003
        /*0082*/ 	.short	0x0018
        /*0084*/ 	.byte	0x00, 0xf0, 0x11, 0x00


	//----- nvinfo : EIATTR_KPARAM_INFO
	.align		4
.L_32:
        /*0088*/ 	.byte	0x04, 0x17
        /*008a*/ 	.short	(.L_34 - .L_33)
.L_33:
        /*008c*/ 	.word	0x00000000
        /*0090*/ 	.short	0x0002
        /*0092*/ 	.short	0x0010
        /*0094*/ 	.byte	0x00, 0xf4, 0x21, 0x00


	//----- nvinfo : EIATTR_KPARAM_INFO
	.align		4
.L_34:
        /*0098*/ 	.byte	0x04, 0x17
        /*009a*/ 	.short	(.L_36 - .L_35)
.L_35:
        /*009c*/ 	.word	0x00000000
        /*00a0*/ 	.short	0x0001
        /*00a2*/ 	.short	0x0008
        /*00a4*/ 	.byte	0x00, 0xf4, 0x21, 0x00


	//----- nvinfo : EIATTR_KPARAM_INFO
	.align		4
.L_36:
        /*00a8*/ 	.byte	0x04, 0x17
        /*00aa*/ 	.short	(.L_38 - .L_37)
.L_37:
        /*00ac*/ 	.word	0x00000000
        /*00b0*/ 	.short	0x0000
        /*00b2*/ 	.short	0x0000
        /*00b4*/ 	.byte	0x00, 0xf4, 0x21, 0x00


	//----- nvinfo : EIATTR_AT_ENTRY_FRAGMENTS
	.align		4
.L_38:
        /*00b8*/ 	.byte	0x04, 0x4f
        /*00ba*/ 	.short	(.L_40 - .L_39)


	//   ....[0]....
.L_39:
        /*00bc*/ 	.word	0x00000004


	//----- nvinfo : EIATTR_RESERVED_SMEM_USED
	.align		4
.L_40:
        /*00c0*/ 	.byte	0x01, 0x41
	.zero		2


	//----- nvinfo : EIATTR_SPARSE_MMA_MASK
	.align		4
        /*00c4*/ 	.byte	0x03, 0x50
        /*00c6*/ 	.short	0x0000


	//----- nvinfo : EIATTR_TCGEN05_1CTA_USED
	.align		4
        /*00c8*/ 	.byte	0x01, 0x51
	.zero		2


	//----- nvinfo : EIATTR_MAXREG_COUNT
	.align		4
        /*00cc*/ 	.byte	0x03, 0x1b
        /*00ce*/ 	.short	0x00ff


	//----- nvinfo : EIATTR_NUM_BARRIERS
	.align		4
        /*00d0*/ 	.byte	0x02, 0x4c
        /*00d2*/ 	.byte	0x01
	.zero		1


	//----- nvinfo : EIATTR_INT_WARP_WIDE_INSTR_OFFSETS
	.align		4
        /*00d4*/ 	.byte	0x04, 0x31
        /*00d6*/ 	.short	(.L_42 - .L_41)


	//   ....[0]....
.L_41:
        /*00d8*/ 	.word	0x00001760


	//   ....[1]....
        /*00dc*/ 	.word	0x00001780


	//   ....[2]....
        /*00e0*/ 	.word	0x00001800


	//   ....[3]....
        /*00e4*/ 	.word	0x00001920


	//   ....[4]....
        /*00e8*/ 	.word	0x00001990


	//   ....[5]....
        /*00ec*/ 	.word	0x000019a0


	//   ....[6]....
        /*00f0*/ 	.word	0x00001a00


	//   ....[7]....
        /*00f4*/ 	.word	0x00001d80


	//   ....[8]....
        /*00f8*/ 	.word	0x00001d90


	//   ....[9]....
        /*00fc*/ 	.word	0x00001ee0


	//   ....[10]....
        /*0100*/ 	.word	0x00001f30


	//   ....[11]....
        /*0104*/ 	.word	0x00001f40


	//   ....[12]....
        /*0108*/ 	.word	0x00001f80


	//   ....[13]....
        /*010c*/ 	.word	0x000021d0


	//   ....[14]....
        /*0110*/ 	.word	0x000021e0


	//   ....[15]....
        /*0114*/ 	.word	0x00002420


	//   ....[16]....
        /*0118*/ 	.word	0x00002430


	//   ....[17]....
        /*011c*/ 	.word	0x000027a0


	//   ....[18]....
        /*0120*/ 	.word	0x000027f0


	//----- nvinfo : EIATTR_COOP_GROUP_MASK_REGIDS
	.align		4
.L_42:
        /*0124*/ 	.byte	0x04, 0x29
        /*0126*/ 	.short	(.L_44 - .L_43)


	//   ....[0]....
.L_43:
        /*0128*/ 	.word	0xffffffff


	//   ....[1]....
        /*012c*/ 	.word	0xffffffff


	//   ....[2]....
        /*0130*/ 	.word	0xffffffff


	//   ....[3]....
        /*0134*/ 	.word	0xffffffff


	//   ....[4]....
        /*0138*/ 	.word	0xffffffff


	//   ....[5]....
        /*013c*/ 	.word	0xffffffff


	//   ....[6]....
        /*0140*/ 	.word	0xffffffff


	//   ....[7]....
        /*0144*/ 	.word	0xffffffff


	//   ....[8]....
        /*0148*/ 	.word	0xffffffff


	//   ....[9]....
        /*014c*/ 	.word	0xffffffff


	//----- nvinfo : EIATTR_COOP_GROUP_INSTR_OFFSETS
	.align		4
.L_44:
        /*0150*/ 	.byte	0x04, 0x28
        /*0152*/ 	.short	(.L_46 - .L_45)


	//   ....[0]....
.L_45:
        /*0154*/ 	.word	0x00000050


	//   ....[1]....
        /*0158*/ 	.word	0x00000310


	//   ....[2]....
        /*015c*/ 	.word	0x00000500


	//   ....[3]....
        /*0160*/ 	.word	0x000009a0


	//   ....[4]....
        /*0164*/ 	.word	0x00000ae0


	//   ....[5]....
        /*0168*/ 	.word	0x00000fe0


	//   ....[6]....
        /*016c*/ 	.word	0x00001120


	//   ....[7]....
        /*0170*/ 	.word	0x00001610


	//   ....[8]....
        /*0174*/ 	.word	0x00002630


	//   ....[9]....
        /*0178*/ 	.word	0x000028a0


	//----- nvinfo : EIATTR_VRC_CTA_INIT_COUNT
	.align		4
.L_46:
        /*017c*/ 	.byte	0x02, 0x4a
        /*017e*/ 	.byte	0x80
	.zero		1


	//----- nvinfo : EIATTR_MBARRIER_INSTR_OFFSETS
	.align		4
        /*0180*/ 	.byte	0x04, 0x39
        /*0182*/ 	.short	(.L_48 - .L_47)


	//   ....[0]....
.L_47:
        /*0184*/ 	.word	0x00001820
        /*0188*/ 	.word	0x000000ff
        /*018c*/ 	.word	0x00008000
        /*0190*/ 	.short	0x0100
        /*0192*/ 	.byte	0x08
	.zero		1


	//   ....[1]....
        /*0194*/ 	.word	0x00001830
        /*0198*/ 	.word	0x000000ff
        /*019c*/ 	.word	0x00008010
        /*01a0*/ 	.short	0x0100
        /*01a2*/ 	.byte	0x08
	.zero		1


	//   ....[2]....
        /*01a4*/ 	.word	0x00001b80
        /*01a8*/ 	.word	0x000000ff
        /*01ac*/ 	.word	0x00008000
        /*01b0*/ 	.short	0x010a
        /*01b2*/ 	.byte	0x08
	.zero		1


	//   ....[3]....
        /*01b4*/ 	.word	0x00001de0
        /*01b8*/ 	.word	0x000000ff
        /*01bc*/ 	.word	0x00008010
        /*01c0*/ 	.short	0x010a
        /*01c2*/ 	.byte	0x08
	.zero		1


	//   ....[4]....
        /*01c4*/ 	.word	0x00001ff0
        /*01c8*/ 	.word	0x000000ff
        /*01cc*/ 	.word	0x00008000
        /*01d0*/ 	.short	0x010a
        /*01d2*/ 	.byte	0x08
	.zero		1


	//   ....[5]....
        /*01d4*/ 	.word	0x00002220
        /*01d8*/ 	.word	0x000000ff
        /*01dc*/ 	.word	0x00008010
        /*01e0*/ 	.short	0x010a
        /*01e2*/ 	.byte	0x08
	.zero		1


	//   ....[6]....
        /*01e4*/ 	.word	0x000022c0
        /*01e8*/ 	.word	0x000000ff
        /*01ec*/ 	.word	0x00008000
        /*01f0*/ 	.short	0x0108
        /*01f2*/ 	.byte	0x08
	.zero		1


	//   ....[7]....
        /*01f4*/ 	.word	0x000022d0
        /*01f8*/ 	.word	0x000000ff
        /*01fc*/ 	.word	0x00008010
        /*0200*/ 	.short	0x0108
        /*0202*/ 	.byte	0x08
	.zero		1


	//   ....[8]....
        /*0204*/ 	.word	0x000028c0
        /*0208*/ 	.word	0x000000ff
        /*020c*/ 	.word	0x00008000
        /*0210*/ 	.short	0x010a
        /*0212*/ 	.byte	0x08
	.zero		1


	//   ....[9]....
        /*0214*/ 	.word	0x000028f0
        /*0218*/ 	.word	0x000000ff
        /*021c*/ 	.word	0x00008010
        /*0220*/ 	.short	0x010a
        /*0222*/ 	.byte	0x08
	.zero		1


	//   ....[10]....
        /*0224*/ 	.word	0x00002920
        /*0228*/ 	.word	0x000000ff
        /*022c*/ 	.word	0x00008000
        /*0230*/ 	.short	0x010a
        /*0232*/ 	.byte	0x08
	.zero		1


	//   ....[11]....
        /*0234*/ 	.word	0x00002950
        /*0238*/ 	.word	0x000000ff
        /*023c*/ 	.word	0x00008010
        /*0240*/ 	.short	0x010a
        /*0242*/ 	.byte	0x08
	.zero		1


	//----- nvinfo : EIATTR_NUM_MBARRIERS
	.align		4
.L_48:
        /*0244*/ 	.byte	0x03, 0x38
        /*0246*/ 	.short	0x0002


	//----- nvinfo : EIATTR_EXIT_INSTR_OFFSETS
	.align		4
        /*0248*/ 	.byte	0x04, 0x1c
        /*024a*/ 	.short	(.L_50 - .L_49)


	//   ....[0]....
.L_49:
        /*024c*/ 	.word	0x000028b0


	//----- nvinfo : EIATTR_REQNTID
	.align		4
.L_50:
        /*0250*/ 	.byte	0x04, 0x10
        /*0252*/ 	.short	(.L_52 - .L_51)
.L_51:
        /*0254*/ 	.word	0x00000080
        /*0258*/ 	.word	0x00000001
        /*025c*/ 	.word	0x00000001


	//----- nvinfo : EIATTR_CRS_STACK_SIZE
	.align		4
.L_52:
        /*0260*/ 	.byte	0x04, 0x1e
        /*0262*/ 	.short	(.L_54 - .L_53)
.L_53:
        /*0264*/ 	.word	0x00000000


	//----- nvinfo : EIATTR_CBANK_PARAM_SIZE
	.align		4
.L_54:
        /*0268*/ 	.byte	0x03, 0x19
        /*026a*/ 	.short	0x0050


	//----- nvinfo : EIATTR_PARAM_CBANK
	.align		4
        /*026c*/ 	.byte	0x04, 0x0a
        /*026e*/ 	.short	(.L_56 - .L_55)
	.align		4
.L_55:
        /*0270*/ 	.word	index@(.nv.constant0.gluon_tcgen05)
        /*0274*/ 	.short	0x0380
        /*0276*/ 	.short	0x0050


	//----- nvinfo : EIATTR_SW_WAR
	.align		4
.L_56:
        /*0278*/ 	.byte	0x04, 0x36
        /*027a*/ 	.short	(.L_58 - .L_57)
.L_57:
        /*027c*/ 	.word	0x00000008
.L_58:


//--------------------- .nv.compat                --------------------------
	.section	.nv.compat,"",@"SHT_CUDA_COMPAT_INFO"
	.align	4
        /*0000*/ 	.byte	0x02, 0x02, 0x02, 0x00, 0x02, 0x05, 0x05, 0x00, 0x02, 0x03, 0x03, 0x00, 0x02, 0x06, 0x01, 0x00


//--------------------- .nv.callgraph             --------------------------
	.section	.nv.callgraph,"",@"SHT_CUDA_CALLGRAPH"
	.align	4
	.sectionentsize	8
	.align		4
        /*0000*/ 	.word	0x00000000
	.align		4
        /*0004*/ 	.word	0xffffffff
	.align		4
        /*0008*/ 	.word	0x00000000
	.align		4
        /*000c*/ 	.word	0xfffffffe
	.align		4
        /*0010*/ 	.word	0x00000000
	.align		4
        /*0014*/ 	.word	0xfffffffd
	.align		4
        /*0018*/ 	.word	0x00000000
	.align		4
        /*001c*/ 	.word	0xfffffffc


//--------------------- .text.gluon_tcgen05       --------------------------
	.section	.text.gluon_tcgen05,"ax",@progbits
	.align	128
        .global         gluon_tcgen05
        .type           gluon_tcgen05,@function
        .size           gluon_tcgen05,(.L_x_73 - gluon_tcgen05)
        .other          gluon_tcgen05,@"STO_CUDA_ENTRY STV_DEFAULT"
gluon_tcgen05:
.text.gluon_tcgen05:
[----:B------:R-:W1:Y:S01]  /*0000*/  LDC R1, c[0x0][0x37c] ;  /* 0x0000df00ff017b82 */ /* 0x000e620000000800 */
[----:B------:R-:W2:Y:S02]  /*0010*/  S2R R0, SR_TID.X ;  /* 0x0000000000007919 */ /* 0x000ea40000002100 */
[----:B--2---:R-:W-:-:S13]  /*0020*/  ISETP.GE.U32.AND P2, PT, R0, 0x20, PT ;  /* 0x000000200000780c */ /* 0x004fda0003f46070 */
[----:B------:R-:W-:Y:S05]  /*0030*/  @P2 BRA `(.L_x_0) ;  /* 0x0000000000b82947 */ /* 0x000fea0003800000 */
[----:B------:R-:W2:Y:S01]  /*0040*/  S2UR UR6, SR_CgaCtaId ;  /* 0x00000000000679c3 */ /* 0x000ea20000008800 */
[----:B------:R-:W-:Y:S01]  /*0050*/  NOP ;  /* 0x0000000000007918 */ /* 0x000fe20000000000 */
[----:B------:R-:W-:Y:S02]  /*0060*/  UMOV UR4, 0x40 ;  /* 0x0000004000047882 */ /* 0x000fe40000000000 */
[----:B--2---:R-:W-:-:S09]  /*0070*/  ULEA UR4, UR6, UR4, 0x18 ;  /* 0x0000000406047291 */ /* 0x004fd2000f8ec0ff */
[----:B------:R-:W2:Y:S01]  /*0080*/  LDS.U8 R2, [UR4] ;  /* 0x00000004ff027984 */ /* 0x000ea20008000000 */
[----:B------:R-:W-:Y:S02]  /*0090*/  UMOV UR4, 0x400 ;  /* 0x0000040000047882 */ /* 0x000fe40000000000 */
[----:B------:R-:W-:Y:S01]  /*00a0*/  ULEA UR4, UR6, UR4, 0x18 ;  /* 0x0000000406047291 */ /* 0x000fe2000f8ec0ff */
[----:B--2---:R-:W-:-:S13]  /*00b0*/  ISETP.NE.AND P0, PT, R2, RZ, PT ;  /* 0x000000ff0200720c */ /* 0x004fda0003f05270 */
[----:B------:R-:W-:Y:S05]  /*00c0*/  @P0 BRA `(.L_x_1) ;  /* 0x00000000007c0947 */ /* 0x000fea0003800000 */
[----:B------:R-:W-:-:S13]  /*00d0*/  ELECT P0, URZ, PT ;  /* 0x0000000000ff782f */ /* 0x000fda0003800000 */
[----:B------:R-:W-:Y:S05]  /*00e0*/  @!P0 BRA `(.L_x_2) ;  /* 0x0000000000848947 */ /* 0x000fea0003800000 */
[----:B------:R-:W-:Y:S01]  /*00f0*/  UMOV UR5, 0x2 ;  /* 0x0000000200057882 */ /* 0x000fe20000000000 */
[----:B------:R-:W-:Y:S02]  /*0100*/  IMAD.MOV.U32 R5, RZ, RZ, 0x1 ;  /* 0x00000001ff057424 */ /* 0x000fe400078e00ff */
[----:B------:R-:W-:Y:S02]  /*0110*/  IMAD.MOV.U32 R3, RZ, RZ, 0x3 ;  /* 0x00000003ff037424 */ /* 0x000fe400078e00ff */
[----:B------:R-:W-:Y:S04]  /*0120*/  DEPBAR.LE SB2, 0x36 ;  /* 0x0000ad800000791a */ /* 0x000fe80000000000 */
[----:B------:R-:W2:Y:S02]  /*0130*/  UTCATOMSWS.FIND_AND_SET.ALIGN UP0, UR5, UR5 ;  /* 0x00000005000575e3 */ /* 0x000ea40008000800 */
[----:B--2---:R-:W-:-:S04]  /*0140*/  PLOP3.LUT P0, PT, PT, PT, UP0, 0x80, 0x8 ;  /* 0x000000000008781c */ /* 0x004fc80003f0f008 */
[----:B------:R-:W-:-:S04]  /*0150*/  SEL R2, RZ, 0xffffffff, !P0 ;  /* 0xffffffffff027807 */ /* 0x000fc80004000000 */
[----:B------:R-:W-:Y:S01]  /*0160*/  ISETP.NE.AND P0, PT, R2, RZ, PT ;  /* 0x000000ff0200720c */ /* 0x000fe20003f05270 */
[----:B------:R-:W-:-:S12]  /*0170*/  IMAD.U32 R2, RZ, RZ, UR5 ;  /* 0x00000005ff027e24 */ /* 0x000fd8000f8e00ff */
[----:B------:R-:W-:Y:S05]  /*0180*/  @P0 BRA `(.L_x_3) ;  /* 0x0000000000240947 */ /* 0x000fea0003800000 */
.L_x_4:
[----:B------:R-:W-:Y:S05]  /*0190*/  NANOSLEEP 0x64 ;  /* 0x000000640000795d */ /* 0x000fea0003800000 */
[----:B------:R-:W-:-:S05]  /*01a0*/  UMOV UR5, 0x2 ;  /* 0x0000000200057882 */ /* 0x000fca0000000000 */
[----:B------:R-:W-:Y:S04]  /*01b0*/  DEPBAR.LE SB2, 0x36 ;  /* 0x0000ad800000791a */ /* 0x000fe80000000000 */
[----:B------:R-:W2:Y:S02]  /*01c0*/  UTCATOMSWS.FIND_AND_SET.ALIGN UP0, UR5, UR5 ;  /* 0x00000005000575e3 */ /* 0x000ea40008000800 */
[----:B--2---:R-:W-:-:S04]  /*01d0*/  PLOP3.LUT P0, PT, PT, PT, UP0, 0x80, 0x8 ;  /* 0x000000000008781c */ /* 0x004fc80003f0f008 */
[----:B------:R-:W-:-:S04]  /*01e0*/  SEL R2, RZ, 0xffffffff, !P0 ;  /* 0xffffffffff027807 */ /* 0x000fc80004000000 */
[----:B------:R-:W-:Y:S01]  /*01f0*/  ISETP.NE.AND P0, PT, R2, RZ, PT ;  /* 0x000000ff0200720c */ /* 0x000fe20003f05270 */
[----:B------:R-:W-:-:S12]  /*0200*/  IMAD.U32 R2, RZ, RZ, UR5 ;  /* 0x00000005ff027e24 */ /* 0x000fd8000f8e00ff */
[----:B------:R-:W-:Y:S05]  /*0210*/  @!P0 BRA `(.L_x_4) ;  /* 0xfffffffc00dc8947 */ /* 0x000fea000383ffff */
.L_x_3:
[C---:B------:R-:W-:Y:S01]  /*0220*/  VIADD R4, R2.reuse, 0x10 ;  /* 0x0000001002047836 */ /* 0x040fe20000000000 */
[----:B------:R-:W-:Y:S01]  /*0230*/  UMOV UR5, 0x50 ;  /* 0x0000005000057882 */ /* 0x000fe20000000000 */
[----:B------:R-:W-:Y:S01]  /*0240*/  SHF.L.U32 R3, R3, R2, RZ ;  /* 0x0000000203037219 */ /* 0x000fe200000006ff */
[----:B------:R-:W-:Y:S01]  /*0250*/  ULEA UR5, UR6, UR5, 0x18 ;  /* 0x0000000506057291 */ /* 0x000fe2000f8ec0ff */
[----:B------:R-:W-:Y:S01]  /*0260*/  IMAD.SHL.U32 R2, R2, 0x20, RZ ;  /* 0x0000002002027824 */ /* 0x000fe200078e00ff */
[----:B------:R-:W-:-:S04]  /*0270*/  SHF.L.U32 R4, R5, R4, RZ ;  /* 0x0000000405047219 */ /* 0x000fc800000006ff */
[----:B------:R-:W-:-:S05]  /*0280*/  LOP3.LUT R3, R4, R3, RZ, 0xfc, !PT ;  /* 0x0000000304037212 */ /* 0x000fca00078efcff */
[----:B------:R2:W-:Y:S04]  /*0290*/  ATOMS.OR RZ, [UR5], R3 ;  /* 0x00000003ffff798c */ /* 0x0005e8000b000005 */
[----:B------:R2:W-:Y:S01]  /*02a0*/  STS [UR4], R2 ;  /* 0x00000002ff007988 */ /* 0x0005e20008000804 */
[----:B------:R-:W-:Y:S05]  /*02b0*/  BRA `(.L_x_2) ;  /* 0x0000000000107947 */ /* 0x000fea0003800000 */
.L_x_1:
[----:B------:R-:W-:Y:S01]  /*02c0*/  IMAD.MOV.U32 R3, RZ, RZ, -0x1 ;  /* 0xffffffffff037424 */ /* 0x000fe200078e00ff */
[----:B------:R-:W-:-:S04]  /*02d0*/  MOV R2, 0x300 ;  /* 0x0000030000027802 */ /* 0x000fc80000000f00 */
[----:B------:R2:W-:Y:S03]  /*02e0*/  STS [UR4], R3 ;  /* 0x00000003ff007988 */ /* 0x0005e60008000804 */
[----:B-12---:R-:W-:Y:S05]  /*02f0*/  CALL.REL.NOINC `($__internal_1_$__cuda_sm10x_tcgen05_guardrail_trap_phase_invalid_during_alloc) ;  /* 0x0000002400ac7944 */ /* 0x006fea0003c00000 */
.L_x_2:
[----:B------:R-:W-:Y:S05]  /*0300*/  WARPSYNC.ALL ;  /* 0x0000000000007948 */ /* 0x000fea0003800000 */
[----:B------:R-:W-:Y:S01]  /*0310*/  NOP ;  /* 0x0000000000007918 */ /* 0x000fe20000000000 */
.L_x_0:
[----:B------:R-:W3:Y:S08]  /*0320*/  S2UR UR4, SR_CgaCtaId ;  /* 0x00000000000479c3 */ /* 0x000ef00000008800 */
[----:B------:R-:W-:Y:S01]  /*0330*/  BAR.SYNC.DEFER_BLOCKING 0x0 ;  /* 0x0000000000007b1d */ /* 0x000fe20000010000 */
[----:B------:R-:W-:-:S05]  /*0340*/  LOP3.LUT R36, R0, 0x7f, RZ, 0xc0, !PT ;  /* 0x0000007f00247812 */ /* 0x000fca00078ec0ff */
[----:B------:R-:W-:Y:S02]  /*0350*/  UMOV UR8, 0x400 ;  /* 0x0000040000087882 */ /* 0x000fe40000000000 */
[----:B--2---:R-:W2:Y:S08]  /*0360*/  LDC R3, c[0x0][0x398] ;  /* 0x0000e600ff037b82 */ /* 0x004eb00000000800 */
[----:B------:R-:W4:Y:S01]  /*0370*/  LDC R6, c[0x0][0x3a0] ;  /* 0x0000e800ff067b82 */ /* 0x000f220000000800 */
[----:B---3--:R-:W-:-:S07]  /*0380*/  ULEA UR8, UR4, UR8, 0x18 ;  /* 0x0000000804087291 */ /* 0x008fce000f8ec0ff */
[----:B------:R-:W3:Y:S02]  /*0390*/  S2UR UR27, SR_CTAID.Y ;  /* 0x00000000001b79c3 */ /* 0x000ee40000002600 */
[----:B------:R-:W5:Y:S06]  /*03a0*/  LDS R4, [UR8] ;  /* 0x00000008ff047984 */ /* 0x000f6c0008000800 */
[----:B------:R-:W-:Y:S06]  /*03b0*/  BAR.SYNC.DEFER_BLOCKING 0x0 ;  /* 0x0000000000007b1d */ /* 0x000fec0000010000 */
[----:B------:R-:W-:Y:S05]  /*03c0*/  @P2 BRA `(.L_x_5) ;  /* 0x0000000000182947 */ /* 0x000fea0003800000 */
[----:B------:R-:W-:Y:S01]  /*03d0*/  ELECT P0, URZ, PT ;  /* 0x0000000000ff782f */ /* 0x000fe20003800000 */
[----:B------:R-:W-:Y:S01]  /*03e0*/  IMAD.MOV.U32 R2, RZ, RZ, 0x1 ;  /* 0x00000001ff027424 */ /* 0x000fe200078e00ff */
[----:B------:R-:W-:Y:S01]  /*03f0*/  UMOV UR5, 0x40 ;  /* 0x0000004000057882 */ /* 0x000fe20000000000 */
[----:B------:R-:W-:Y:S01]  /*0400*/  UVIRTCOUNT.DEALLOC.SMPOOL 0x80 ;  /* 0x000000800000784c */ /* 0x000fe20000000000 */
[----:B------:R-:W-:-:S09]  /*0410*/  ULEA UR5, UR4, UR5, 0x18 ;  /* 0x0000000504057291 */ /* 0x000fd2000f8ec0ff */
[----:B------:R5:W-:Y:S03]  /*0420*/  @P0 STS.U8 [UR5], R2 ;  /* 0x00000002ff000988 */ /* 0x000be60008000005 */
.L_x_5:
[----:B------:R-:W5:Y:S01]  /*0430*/  S2UR UR4, SR_CTAID.Z ;  /* 0x00000000000479c3 */ /* 0x000f620000002700 */
[----:B------:R-:W4:Y:S01]  /*0440*/  LDCU UR5, c[0x0][0x370] ;  /* 0x00006e00ff0577ac */ /* 0x000f220008000800 */
[C---:B------:R-:W-:Y:S01]  /*0450*/  ISETP.GE.U32.AND P0, PT, R36.reuse, 0x20, PT ;  /* 0x000000202400780c */ /* 0x040fe20003f06070 */
[----:B--2--5:R-:W-:Y:S01]  /*0460*/  VIADD R2, R3, 0xffffffff ;  /* 0xffffffff03027836 */ /* 0x024fe20000000000 */
[C---:B------:R-:W-:Y:S01]  /*0470*/  ISETP.NE.U32.AND P3, PT, R36.reuse, RZ, PT ;  /* 0x000000ff2400720c */ /* 0x040fe20003f65070 */
[----:B------:R-:W2:Y:S01]  /*0480*/  LDCU UR6, c[0x0][0x374] ;  /* 0x00006e80ff0677ac */ /* 0x000ea20008000800 */
[----:B------:R-:W-:Y:S01]  /*0490*/  LEA R10, R36, UR8, 0x2 ;  /* 0x00000008240a7c11 */ /* 0x000fe2000f8e10ff */
[----:B----4-:R-:W-:Y:S01]  /*04a0*/  VIADD R9, R6, 0xffffffff ;  /* 0xffffffff06097836 */ /* 0x010fe20000000000 */
[----:B------:R-:W4:Y:S01]  /*04b0*/  S2UR UR31, SR_CTAID.X ;  /* 0x00000000001f79c3 */ /* 0x000f220000002500 */
[----:B------:R-:W5:Y:S01]  /*04c0*/  LDCU.64 UR12, c[0x0][0x3c0] ;  /* 0x00007800ff0c77ac */ /* 0x000f620008000a00 */
[----:B------:R-:W-:Y:S01]  /*04d0*/  R2UR UR32, R4 ;  /* 0x00000000042072ca */ /* 0x000fe200000e0000 */
[----:B------:R-:W-:Y:S04]  /*04e0*/  BSSY.RECONVERGENT B0, `(.L_x_6) ;  /* 0x0000011000007945 */ /* 0x000fe80003800200 */
[----:B------:R3:W-:Y:S01]  /*04f0*/  @!P0 STS [R10], RZ ;  /* 0x000000ff0a008388 */ /* 0x0007e20000000800 */
[----:B------:R-:W-:-:S03]  /*0500*/  NOP ;  /* 0x0000000000007918 */ /* 0x000fc60000000000 */
[----:B------:R3:W-:Y:S02]  /*0510*/  @!P3 STS [UR8+0x24], R2 ;  /* 0x00002402ff00b988 */ /* 0x0007e40008000808 */
[----:B--23--:R-:W-:Y:S02]  /*0520*/  UIMAD UR4, UR4, UR6, UR27 ;  /* 0x00000006040472a4 */ /* 0x00cfe4000f8e021b */
[----:B------:R2:W-:Y:S02]  /*0530*/  @!P3 STS [UR8+0x20], R9 ;  /* 0x00002009ff00b988 */ /* 0x0005e40008000808 */
[----:B----4-:R-:W-:-:S04]  /*0540*/  UIMAD UR4, UR4, UR5, UR31 ;  /* 0x00000005040472a4 */ /* 0x010fc8000f8e021f */
[----:B------:R-:W-:-:S04]  /*0550*/  UIMAD UR4, UR4, 0x180, URZ ;  /* 0x00000180040478a4 */ /* 0x000fc8000f8e02ff */
[----:B-----5:R-:W-:-:S04]  /*0560*/  UIADD3 UR10, UP0, UPT, UR4, UR12, URZ ;  /* 0x0000000c040a7290 */ /* 0x020fc8000ff1e0ff */
[----:B------:R-:W-:Y:S01]  /*0570*/  ULEA.HI.X.SX32 UR11, UR4, UR13, 0x1, UP0 ;  /* 0x0000000d040b7291 */ /* 0x000fe200080f0eff */
[----:B--2---:R-:W-:Y:S11]  /*0580*/  @P3 BRA `(.L_x_7) ;  /* 0x0000000000183947 */ /* 0x004ff60003800000 */
[----:B------:R-:W2:Y:S01]  /*0590*/  LDS R3, [UR8+0x8] ;  /* 0x00000808ff037984 */ /* 0x000ea20008000800 */
[----:B------:R-:W3:Y:S01]  /*05a0*/  LDC.64 R12, c[0x0][0x380] ;  /* 0x0000e000ff0c7b82 */ /* 0x000ee20000000a00 */
[----:B------:R-:W-:Y:S02]  /*05b0*/  IMAD.MOV.U32 R4, RZ, RZ, 0x70 ;  /* 0x00000070ff047424 */ /* 0x000fe400078e00ff */
[----:B---3--:R3:W-:Y:S03]  /*05c0*/  STS.64 [UR8], R12 ;  /* 0x0000000cff007988 */ /* 0x0087e60008000a08 */
[----:B--2---:R-:W-:-:S05]  /*05d0*/  LOP3.LUT R3, R3, 0x10, R4, 0xd8, !PT ;  /* 0x0000001003037812 */ /* 0x004fca00078ed804 */
[----:B------:R3:W-:Y:S02]  /*05e0*/  STS [UR8+0x8], R3 ;  /* 0x00000803ff007988 */ /* 0x0007e40008000808 */
.L_x_7:
[----:B------:R-:W-:Y:S05]  /*05f0*/  BSYNC.RECONVERGENT B0 ;  /* 0x0000000000007941 */ /* 0x000fea0003800200 */
.L_x_6:
[----:B------:R-:W-:Y:S04]  /*0600*/  BSSY.RECONVERGENT B0, `(.L_x_8) ;  /* 0x000000a000007945 */ /* 0x000fe80003800200 */
[----:B------:R-:W-:Y:S05]  /*0610*/  @P3 BRA `(.L_x_9) ;  /* 0x0000000000203947 */ /* 0x000fea0003800000 */
[----:B---3--:R-:W2:Y:S01]  /*0620*/  LDS R3, [UR8+0x34] ;  /* 0x00003408ff037984 */ /* 0x008ea20008000800 */
[----:B------:R-:W-:Y:S02]  /*0630*/  IMAD.MOV.U32 R4, RZ, RZ, 0x3f000000 ;  /* 0x3f000000ff047424 */ /* 0x000fe400078e00ff */
[----:B------:R-:W-:Y:S01]  /*0640*/  @!P3 IMAD.MOV.U32 R5, RZ, RZ, 0x3f ;  /* 0x0000003fff05b424 */ /* 0x000fe200078e00ff */
[----:B------:R-:W3:Y:S02]  /*0650*/  @!P3 LDS R8, [UR8+0x38] ;  /* 0x00003808ff08b984 */ /* 0x000ee40008000800 */
[----:B--2---:R-:W-:Y:S02]  /*0660*/  LOP3.LUT R3, R3, 0xff000000, R4, 0xb8, !PT ;  /* 0xff00000003037812 */ /* 0x004fe400078eb804 */
[----:B---3--:R-:W-:-:S03]  /*0670*/  @!P3 LOP3.LUT R4, R8, 0xff, R5, 0xb8, !PT ;  /* 0x000000ff0804b812 */ /* 0x008fc600078eb805 */
[----:B------:R2:W-:Y:S04]  /*0680*/  STS [UR8+0x34], R3 ;  /* 0x00003403ff007988 */ /* 0x0005e80008000808 */
[----:B------:R2:W-:Y:S02]  /*0690*/  @!P3 STS [UR8+0x38], R4 ;  /* 0x00003804ff00b988 */ /* 0x0005e40008000808 */
.L_x_9:
[----:B------:R-:W-:Y:S05]  /*06a0*/  BSYNC.RECONVERGENT B0 ;  /* 0x0000000000007941 */ /* 0x000fea0003800200 */
.L_x_8:
[----:B------:R-:W-:Y:S04]  /*06b0*/  BSSY.RECONVERGENT B0, `(.L_x_10) ;  /* 0x000000e000007945 */ /* 0x000fe80003800200 */
[----:B------:R-:W-:Y:S05]  /*06c0*/  @P3 BRA `(.L_x_11) ;  /* 0x0000000000303947 */ /* 0x000fea0003800000 */
[----:B--2---:R-:W2:Y:S01]  /*06d0*/  LDS R4, [UR8+0x34] ;  /* 0x00003408ff047984 */ /* 0x004ea20008000800 */
[----:B---3--:R-:W3:Y:S03]  /*06e0*/  LDC.64 R12, c[0x0][0x3a8] ;  /* 0x0000ea00ff0c7b82 */ /* 0x008ee60000000a00 */
[----:B------:R-:W4:Y:S01]  /*06f0*/  LDS R3, [UR8+0x1c] ;  /* 0x00001c08ff037984 */ /* 0x000f220008000800 */
[C---:B---3--:R-:W-:Y:S01]  /*0700*/  SHF.L.U64.HI R8, R12.reuse, 0x1, R13 ;  /* 0x000000010c087819 */ /* 0x048fe2000001020d */
[----:B------:R-:W-:-:S03]  /*0710*/  IMAD.SHL.U32 R5, R12, 0x2, RZ ;  /* 0x000000020c057824 */ /* 0x000fc600078e00ff */
[--C-:B------:R-:W-:Y:S02]  /*0720*/  SHF.R.U32.HI R12, RZ, 0x4, R8.reuse ;  /* 0x00000004ff0c7819 */ /* 0x100fe40000011608 */
[----:B------:R-:W-:-:S05]  /*0730*/  SHF.R.U64 R5, R5, 0x4, R8 ;  /* 0x0000000405057819 */ /* 0x000fca0000001208 */
[----:B------:R5:W-:Y:S01]  /*0740*/  STS [UR8+0xc], R5 ;  /* 0x00000c05ff007988 */ /* 0x000be20008000808 */
[----:B--2---:R-:W-:Y:S02]  /*0750*/  LOP3.LUT R4, R4, 0x7, RZ, 0xb8, !PT ;  /* 0x0000000704047812 */ /* 0x004fe400078eb8ff */
[----:B----4-:R-:W-:-:S03]  /*0760*/  LOP3.LUT R3, R3, 0xf, R12, 0xb8, !PT ;  /* 0x0000000f03037812 */ /* 0x010fc600078eb80c */
[----:B------:R5:W-:Y:S04]  /*0770*/  STS [UR8+0x34], R4 ;  /* 0x00003404ff007988 */ /* 0x000be80008000808 */
[----:B------:R5:W-:Y:S02]  /*0780*/  STS [UR8+0x1c], R3 ;  /* 0x00001c03ff007988 */ /* 0x000be40008000808 */
.L_x_11:
[----:B------:R-:W-:Y:S05]  /*0790*/  BSYNC.RECONVERGENT B0 ;  /* 0x0000000000007941 */ /* 0x000fea0003800200 */
.L_x_10:
[----:B------:R-:W-:Y:S04]  /*07a0*/  BSSY.RECONVERGENT B1, `(.L_x_12) ;  /* 0x000001a000017945 */ /* 0x000fe80003800200 */
[----:B------:R-:W-:Y:S04]  /*07b0*/  BSSY.RELIABLE B0, `(.L_x_13) ;  /* 0x0000015000007945 */ /* 0x000fe80003800100 */
[----:B------:R-:W-:Y:S05]  /*07c0*/  @P3 BRA `(.L_x_14) ;  /* 0x0000000000203947 */ /* 0x000fea0003800000 */
[----:B--23-5:R-:W2:Y:S02]  /*07d0*/  LDS R3, [UR8+0x34] ;  /* 0x00003408ff037984 */ /* 0x02cea40008000800 */
[----:B--2---:R-:W-:-:S05]  /*07e0*/  LOP3.LUT R3, R3, 0x38, RZ, 0xb8, !PT ;  /* 0x0000003803037812 */ /* 0x004fca00078eb8ff */
[----:B------:R2:W-:Y:S01]  /*07f0*/  STS [UR8+0x34], R3 ;  /* 0x00003403ff007988 */ /* 0x0005e20008000808 */
[----:B------:R-:W-:Y:S05]  /*0800*/  @P3 BRA `(.L_x_15) ;  /* 0x0000000000203947 */ /* 0x000fea0003800000 */
[----:B--2---:R-:W2:Y:S01]  /*0810*/  LDS R3, [UR8+0x8] ;  /* 0x00000808ff037984 */ /* 0x004ea20008000800 */
[----:B------:R-:W-:-:S05]  /*0820*/  IMAD.MOV.U32 R4, RZ, RZ, 0x780 ;  /* 0x00000780ff047424 */ /* 0x000fca00078e00ff */
[----:B--2---:R-:W-:-:S05]  /*0830*/  LOP3.LUT R3, R3, 0x300, R4, 0xd8, !PT ;  /* 0x0000030003037812 */ /* 0x004fca00078ed804 */
[----:B------:R4:W-:Y:S02]  /*0840*/  STS [UR8+0x8], R3 ;  /* 0x00000803ff007988 */ /* 0x0009e40008000808 */
.L_x_14:
[----:B------:R-:W-:Y:S05]  /*0850*/  @P3 BRA `(.L_x_16) ;  /* 0x0000000000283947 */ /* 0x000fea0003800000 */
[----:B--2345:R-:W2:Y:S02]  /*0860*/  LDS R3, [UR8+0x8] ;  /* 0x00000808ff037984 */ /* 0x03cea40008000800 */
[----:B--2---:R-:W-:-:S05]  /*0870*/  LOP3.LUT R3, R3, 0x1800, RZ, 0xb8, !PT ;  /* 0x0000180003037812 */ /* 0x004fca00078eb8ff */
[----:B------:R3:W-:Y:S02]  /*0880*/  STS [UR8+0x8], R3 ;  /* 0x00000803ff007988 */ /* 0x0007e40008000808 */
.L_x_15:
[----:B------:R-:W-:Y:S05]  /*0890*/  @P3 BREAK.RELIABLE B0 ;  /* 0x0000000000003942 */ /* 0x000fea0003800100 */
[----:B------:R-:W-:Y:S05]  /*08a0*/  @P3 BRA `(.L_x_17) ;  /* 0x0000000000243947 */ /* 0x000fea0003800000 */
[----:B------:R-:W4:Y:S01]  /*08b0*/  LDS R4, [UR8+0x8] ;  /* 0x00000808ff047984 */ /* 0x000f220008000800 */
[----:B--23--:R-:W-:-:S05]  /*08c0*/  IMAD.MOV.U32 R3, RZ, RZ, 0x6000 ;  /* 0x00006000ff037424 */ /* 0x00cfca00078e00ff */
[----:B----4-:R-:W-:-:S04]  /*08d0*/  LOP3.LUT R3, R4, 0x6000, R3, 0xd8, !PT ;  /* 0x0000600004037812 */ /* 0x010fc800078ed803 */
[----:B------:R-:W-:-:S05]  /*08e0*/  LOP3.LUT R3, R3, 0x400000, RZ, 0xb8, !PT ;  /* 0x0040000003037812 */ /* 0x000fca00078eb8ff */
[----:B------:R2:W-:Y:S02]  /*08f0*/  STS [UR8+0x8], R3 ;  /* 0x00000803ff007988 */ /* 0x0005e40008000808 */
.L_x_16:
[----:B------:R-:W-:Y:S05]  /*0900*/  BSYNC.RELIABLE B0 ;  /* 0x0000000000007941 */ /* 0x000fea0003800100 */
.L_x_13:
[----:B--2345:R-:W2:Y:S02]  /*0910*/  @!P3 LDS R3, [UR8+0x8] ;  /* 0x00000808ff03b984 */ /* 0x03cea40008000800 */
[----:B--2---:R-:W-:-:S05]  /*0920*/  @!P3 LOP3.LUT R3, R3, 0x8000, RZ, 0xb8, !PT ;  /* 0x000080000303b812 */ /* 0x004fca00078eb8ff */
[----:B------:R4:W-:Y:S02]  /*0930*/  @!P3 STS [UR8+0x8], R3 ;  /* 0x00000803ff00b988 */ /* 0x0009e40008000808 */
.L_x_17:
[----:B------:R-:W-:Y:S05]  /*0940*/  BSYNC.RECONVERGENT B1 ;  /* 0x0000000000017941 */ /* 0x000fea0003800200 */
.L_x_12:
[----:B------:R-:W-:Y:S05]  /*0950*/  WARPSYNC.ALL ;  /* 0x0000000000007948 */ /* 0x000fea0003800000 */
[----:B------:R-:W-:Y:S01]  /*0960*/  NOP ;  /* 0x0000000000007918 */ /* 0x000fe20000000000 */
[----:B------:R-:W-:Y:S05]  /*0970*/  @P0 BRA `(.L_x_18) ;  /* 0x0000000000300947 */ /* 0x000fea0003800000 */
[----:B--234-:R-:W2:Y:S01]  /*0980*/  S2R R3, SR_LANEID ;  /* 0x0000000000037919 */ /* 0x01cea20000000000 */
[----:B------:R-:W-:Y:S05]  /*0990*/  WARPSYNC.ALL ;  /* 0x0000000000007948 */ /* 0x000fea0003800000 */
[----:B------:R-:W-:Y:S01]  /*09a0*/  NOP ;  /* 0x0000000000007918 */ /* 0x000fe20000000000 */
[----:B--2---:R-:W-:-:S05]  /*09b0*/  IMAD.SHL.U32 R3, R3, 0x4, RZ ;  /* 0x0000000403037824 */ /* 0x004fca00078e00ff */
[----:B------:R-:W2:Y:S01]  /*09c0*/  LDS R7, [R3+UR8] ;  /* 0x0000000803077984 */ /* 0x000ea20008000800 */
[----:B------:R-:W-:-:S05]  /*09d0*/  IADD3 R4, P1, PT, R3, UR10, RZ ;  /* 0x0000000a03047c10 */ /* 0x000fca000ff3e0ff */
[----:B------:R-:W-:-:S05]  /*09e0*/  IMAD.X R5, RZ, RZ, UR11, P1 ;  /* 0x0000000bff057e24 */ /* 0x000fca00088e06ff */
[----:B--2---:R5:W2:Y:S01]  /*09f0*/  ATOMG.E.EXCH.STRONG.GPU PT, RZ, [R4], R7 ;  /* 0x0000000704ff73a8 */ /* 0x004aa200041ee100 */
[----:B------:R-:W-:-:S04]  /*0a00*/  DEPBAR {5,4,3,2,1,0} ;  /* 0x0000003f0000791a */ /* 0x000fc80000000000 */
[----:B------:R-:W3:Y:S02]  /*0a10*/  CCTL.E.C.LDCU.IV.DEEP [UR10] ;  /* 0x000000000a007540 */ /* 0x000ee40009c08000 */
[----:B---3--:R5:W-:Y:S01]  /*0a20*/  UTMACCTL.IV [UR10] ;  /* 0x000000000a0079b9 */ /* 0x008be20008000000 */
[----:B------:R-:W-:Y:S01]  /*0a30*/  NOP ;  /* 0x0000000000007918 */ /* 0x000fe20000000000 */
.L_x_18:
[----:B------:R-:W-:Y:S05]  /*0a40*/  @P0 BRA `(.L_x_19) ;  /* 0x00000000000c0947 */ /* 0x000fea0003800000 */
[----:B------:R0:W-:Y:S01]  /*0a50*/  UTMACMDFLUSH ;  /* 0x00000000000079b7 */ /* 0x0001e20000000000 */
[----:B------:R-:W-:Y:S05]  /*0a60*/  @P0 BRA `(.L_x_19) ;  /* 0x0000000000040947 */ /* 0x000fea0003800000 */
[----:B------:R-:W-:-:S04]  /*0a70*/  DEPBAR.LE SB0, 0x0 ;  /* 0x000080000000791a */ /* 0x000fc80000000000 */
.L_x_19:
[----:B------:R-:W-:Y:S05]  /*0a80*/  WARPSYNC.ALL ;  /* 0x0000000000007948 */ /* 0x000fea0003800000 */
[----:B------:R-:W-:Y:S01]  /*0a90*/  NOP ;  /* 0x0000000000007918 */ /* 0x000fe20000000000 */
[----:B--2---:R-:W-:Y:S06]  /*0aa0*/  BAR.SYNC.DEFER_BLOCKING 0x0 ;  /* 0x0000000000007b1d */ /* 0x004fec0000010000 */
[----:B------:R-:W-:Y:S02]  /*0ab0*/  BSSY.RECONVERGENT B1, `(.L_x_20) ;  /* 0x000000b000017945 */ /* 0x000fe40003800200 */
[----:B------:R-:W-:Y:S06]  /*0ac0*/  BAR.SYNC.DEFER_BLOCKING 0x0 ;  /* 0x0000000000007b1d */ /* 0x000fec0000010000 */
[----:B------:R2:W-:Y:S01]  /*0ad0*/  @!P0 STS [R10], RZ ;  /* 0x000000ff0a008388 */ /* 0x0005e20000000800 */
[----:B------:R-:W-:Y:S01]  /*0ae0*/  NOP ;  /* 0x0000000000007918 */ /* 0x000fe20000000000 */
[----:B------:R-:W-:Y:S05]  /*0af0*/  @P3 BRA `(.L_x_21) ;  /* 0x0000000000183947 */ /* 0x000fea0003800000 */
[----:B---34-:R-:W3:Y:S01]  /*0b00*/  LDS R3, [UR8+0x8] ;  /* 0x00000808ff037984 */ /* 0x018ee20008000800 */
[----:B------:R-:W4:Y:S01]  /*0b10*/  LDC.64 R12, c[0x0][0x388] ;  /* 0x0000e200ff0c7b82 */ /* 0x000f220000000a00 */
[----:B-----5:R-:W-:Y:S02]  /*0b20*/  IMAD.MOV.U32 R4, RZ, RZ, 0x70 ;  /* 0x00000070ff047424 */ /* 0x020fe400078e00ff */
[----:B----4-:R4:W-:Y:S03]  /*0b30*/  STS.64 [UR8], R12 ;  /* 0x0000000cff007988 */ /* 0x0109e60008000a08 */
[----:B---3--:R-:W-:-:S05]  /*0b40*/  LOP3.LUT R3, R3, 0x10, R4, 0xd8, !PT ;  /* 0x0000001003037812 */ /* 0x008fca00078ed804 */
[----:B------:R4:W-:Y:S02]  /*0b50*/  STS [UR8+0x8], R3 ;  /* 0x00000803ff007988 */ /* 0x0009e40008000808 */
.L_x_21:
[----:B-----5:R-:W-:Y:S05]  /*0b60*/  BSYNC.RECONVERGENT B1 ;  /* 0x0000000000017941 */ /* 0x020fea0003800200 */
.L_x_20:
[----:B------:R-:W-:Y:S04]  /*0b70*/  BSSY.RECONVERGENT B2, `(.L_x_22) ;  /* 0x000000f000027945 */ /* 0x000fe80003800200 */
[----:B------:R-:W-:Y:S04]  /*0b80*/  BSSY.RELIABLE B1, `(.L_x_23) ;  /* 0x000000c000017945 */ /* 0x000fe80003800100 */
[----:B------:R-:W-:Y:S05]  /*0b90*/  @P3 BRA `(.L_x_24) ;  /* 0x0000000000283947 */ /* 0x000fea0003800000 */
[----:B---34-:R-:W3:Y:S01]  /*0ba0*/  LDS R3, [UR8+0x34] ;  /* 0x00003408ff037984 */ /* 0x018ee20008000800 */
[----:B------:R-:W-:Y:S01]  /*0bb0*/  IMAD.MOV.U32 R4, RZ, RZ, 0x3f000000 ;  /* 0x3f000000ff047424 */ /* 0x000fe200078e00ff */
[----:B------:R-:W-:Y:S05]  /*0bc0*/  @P3 BREAK.RELIABLE B1 ;  /* 0x0000000000013942 */ /* 0x000fea0003800100 */
[----:B---3--:R-:W-:-:S05]  /*0bd0*/  LOP3.LUT R3, R3, 0xff000000, R4, 0xb8, !PT ;  /* 0xff00000003037812 */ /* 0x008fca00078eb804 */
[----:B------:R3:W-:Y:S01]  /*0be0*/  STS [UR8+0x34], R3 ;  /* 0x00003403ff007988 */ /* 0x0007e20008000808 */
[----:B------:R-:W-:Y:S05]  /*0bf0*/  @P3 BRA `(.L_x_25) ;  /* 0x0000000000183947 */ /* 0x000fea0003800000 */
[----:B---3--:R-:W3:Y:S01]  /*0c00*/  LDS R3, [UR8+0x38] ;  /* 0x00003808ff037984 */ /* 0x008ee20008000800 */
[----:B------:R-:W-:-:S05]  /*0c10*/  IMAD.MOV.U32 R4, RZ, RZ, 0x3f ;  /* 0x0000003fff047424 */ /* 0x000fca00078e00ff */
[----:B---3--:R-:W-:-:S05]  /*0c20*/  LOP3.LUT R3, R3, 0xff, R4, 0xb8, !PT ;  /* 0x000000ff03037812 */ /* 0x008fca00078eb804 */
[----:B------:R5:W-:Y:S02]  /*0c30*/  STS [UR8+0x38], R3 ;  /* 0x00003803ff007988 */ /* 0x000be40008000808 */
.L_x_24:
[----:B------:R-:W-:Y:S05]  /*0c40*/  BSYNC.RELIABLE B1 ;  /* 0x0000000000017941 */ /* 0x000fea0003800100 */
.L_x_23:
[----:B------:R2:W-:Y:S02]  /*0c50*/  @!P3 STS [UR8+0x20], R9 ;  /* 0x00002009ff00b988 */ /* 0x0005e40008000808 */
.L_x_25:
[----:B------:R-:W-:Y:S05]  /*0c60*/  BSYNC.RECONVERGENT B2 ;  /* 0x0000000000027941 */ /* 0x000fea0003800200 */
.L_x_22:
[----:B------:R-:W-:Y:S05]  /*0c70*/  WARPSYNC.ALL ;  /* 0x0000000000007948 */ /* 0x000fea0003800000 */
[----:B------:R-:W-:Y:S01]  /*0c80*/  NOP ;  /* 0x0000000000007918 */ /* 0x000fe20000000000 */
[----:B---345:R-:W3:Y:S01]  /*0c90*/  LDC R3, c[0x0][0x39c] ;  /* 0x0000e700ff037b82 */ /* 0x038ee20000000800 */
[----:B------:R-:W-:Y:S01]  /*0ca0*/  BSSY.RECONVERGENT B2, `(.L_x_26) ;  /* 0x0000010000027945 */ /* 0x000fe20003800200 */
[----:B---3--:R-:W-:-:S05]  /*0cb0*/  VIADD R3, R3, 0xffffffff ;  /* 0xffffffff03037836 */ /* 0x008fca0000000000 */
[----:B------:R3:W-:Y:S01]  /*0cc0*/  @!P3 STS [UR8+0x24], R3 ;  /* 0x00002403ff00b988 */ /* 0x0007e20008000808 */
[----:B------:R-:W-:Y:S05]  /*0cd0*/  @P3 BRA `(.L_x_27) ;  /* 0x0000000000303947 */ /* 0x000fea0003800000 */
[----:B------:R-:W4:Y:S01]  /*0ce0*/  LDS R5, [UR8+0x34] ;  /* 0x00003408ff057984 */ /* 0x000f220008000800 */
[----:B------:R-:W5:Y:S03]  /*0cf0*/  LDC.64 R12, c[0x0][0x3b0] ;  /* 0x0000ec00ff0c7b82 */ /* 0x000f660000000a00 */
[----:B------:R-:W2:Y:S01]  /*0d00*/  LDS R4, [UR8+0x1c] ;  /* 0x00001c08ff047984 */ /* 0x000ea20008000800 */
[C---:B-----5:R-:W-:Y:S01]  /*0d10*/  SHF.L.U64.HI R8, R12.reuse, 0x1, R13 ;  /* 0x000000010c087819 */ /* 0x060fe2000001020d */
[----:B------:R-:W-:-:S03]  /*0d20*/  IMAD.SHL.U32 R7, R12, 0x2, RZ ;  /* 0x000000020c077824 */ /* 0x000fc600078e00ff */
[--C-:B--2---:R-:W-:Y:S02]  /*0d30*/  SHF.R.U32.HI R9, RZ, 0x4, R8.reuse ;  /* 0x00000004ff097819 */ /* 0x104fe40000011608 */
[----:B------:R-:W-:-:S05]  /*0d40*/  SHF.R.U64 R7, R7, 0x4, R8 ;  /* 0x0000000407077819 */ /* 0x000fca0000001208 */
[----:B------:R5:W-:Y:S01]  /*0d50*/  STS [UR8+0xc], R7 ;  /* 0x00000c07ff007988 */ /* 0x000be20008000808 */
[----:B----4-:R-:W-:Y:S02]  /*0d60*/  LOP3.LUT R5, R5, 0x7, RZ, 0xb8, !PT ;  /* 0x0000000705057812 */ /* 0x010fe400078eb8ff */
[----:B------:R-:W-:-:S03]  /*0d70*/  LOP3.LUT R4, R4, 0xf, R9, 0xb8, !PT ;  /* 0x0000000f04047812 */ /* 0x000fc600078eb809 */
[----:B------:R5:W-:Y:S04]  /*0d80*/  STS [UR8+0x34], R5 ;  /* 0x00003405ff007988 */ /* 0x000be80008000808 */
[----:B------:R5:W-:Y:S02]  /*0d90*/  STS [UR8+0x1c], R4 ;  /* 0x00001c04ff007988 */ /* 0x000be40008000808 */
.L_x_27:
[----:B------:R-:W-:Y:S05]  /*0da0*/  BSYNC.RECONVERGENT B2 ;  /* 0x0000000000027941 */ /* 0x000fea0003800200 */
.L_x_26:
[----:B------:R-:W-:Y:S04]  /*0db0*/  BSSY.RECONVERGENT B3, `(.L_x_28) ;  /* 0x000001a000037945 */ /* 0x000fe80003800200 */
[----:B------:R-:W-:Y:S04]  /*0dc0*/  BSSY.RELIABLE B2, `(.L_x_29) ;  /* 0x0000015000027945 */ /* 0x000fe80003800100 */
[----:B------:R-:W-:Y:S05]  /*0dd0*/  @P3 BRA `(.L_x_30) ;  /* 0x0000000000203947 */ /* 0x000fea0003800000 */
[----:B-----5:R-:W4:Y:S02]  /*0de0*/  LDS R4, [UR8+0x34] ;  /* 0x00003408ff047984 */ /* 0x020f240008000800 */
[----:B----4-:R-:W-:-:S05]  /*0df0*/  LOP3.LUT R4, R4, 0x38, RZ, 0xb8, !PT ;  /* 0x0000003804047812 */ /* 0x010fca00078eb8ff */
[----:B------:R4:W-:Y:S01]  /*0e00*/  STS [UR8+0x34], R4 ;  /* 0x00003404ff007988 */ /* 0x0009e20008000808 */
[----:B------:R-:W-:Y:S05]  /*0e10*/  @P3 BRA `(.L_x_31) ;  /* 0x0000000000203947 */ /* 0x000fea0003800000 */
[----:B----4-:R-:W4:Y:S01]  /*0e20*/  LDS R4, [UR8+0x8] ;  /* 0x00000808ff047984 */ /* 0x010f220008000800 */
[----:B------:R-:W-:-:S05]  /*0e30*/  IMAD.MOV.U32 R5, RZ, RZ, 0x780 ;  /* 0x00000780ff057424 */ /* 0x000fca00078e00ff */
[----:B----4-:R-:W-:-:S05]  /*0e40*/  LOP3.LUT R4, R4, 0x300, R5, 0xd8, !PT ;  /* 0x0000030004047812 */ /* 0x010fca00078ed805 */
[----:B------:R4:W-:Y:S02]  /*0e50*/  STS [UR8+0x8], R4 ;  /* 0x00000804ff007988 */ /* 0x0009e40008000808 */
.L_x_30:
[----:B------:R-:W-:Y:S05]  /*0e60*/  @P3 BRA `(.L_x_32) ;  /* 0x0000000000283947 */ /* 0x000fea0003800000 */
[----:B----45:R-:W4:Y:S02]  /*0e70*/  LDS R4, [UR8+0x8] ;  /* 0x00000808ff047984 */ /* 0x030f240008000800 */
[----:B----4-:R-:W-:-:S05]  /*0e80*/  LOP3.LUT R4, R4, 0x1800, RZ, 0xb8, !PT ;  /* 0x0000180004047812 */ /* 0x010fca00078eb8ff */
[----:B------:R5:W-:Y:S02]  /*0e90*/  STS [UR8+0x8], R4 ;  /* 0x00000804ff007988 */ /* 0x000be40008000808 */
.L_x_31:
[----:B------:R-:W-:Y:S05]  /*0ea0*/  @P3 BREAK.RELIABLE B2 ;  /* 0x0000000000023942 */ /* 0x000fea0003800100 */
[----:B------:R-:W-:Y:S05]  /*0eb0*/  @P3 BRA `(.L_x_33) ;  /* 0x0000000000243947 */ /* 0x000fea0003800000 */
[----:B----45:R-:W4:Y:S01]  /*0ec0*/  LDS R4, [UR8+0x8] ;  /* 0x00000808ff047984 */ /* 0x030f220008000800 */
[----:B------:R-:W-:-:S05]  /*0ed0*/  IMAD.MOV.U32 R5, RZ, RZ, 0x6000 ;  /* 0x00006000ff057424 */ /* 0x000fca00078e00ff */
[----:B----4-:R-:W-:-:S04]  /*0ee0*/  LOP3.LUT R4, R4, 0x6000, R5, 0xd8, !PT ;  /* 0x0000600004047812 */ /* 0x010fc800078ed805 */
[----:B------:R-:W-:-:S05]  /*0ef0*/  LOP3.LUT R4, R4, 0x400000, RZ, 0xb8, !PT ;  /* 0x0040000004047812 */ /* 0x000fca00078eb8ff */
[----:B------:R4:W-:Y:S02]  /*0f00*/  STS [UR8+0x8], R4 ;  /* 0x00000804ff007988 */ /* 0x0009e40008000808 */
.L_x_32:
[----:B------:R-:W-:Y:S05]  /*0f10*/  BSYNC.RELIABLE B2 ;  /* 0x0000000000027941 */ /* 0x000fea0003800100 */
.L_x_29:
[----:B----45:R-:W4:Y:S02]  /*0f20*/  @!P3 LDS R4, [UR8+0x8] ;  /* 0x00000808ff04b984 */ /* 0x030f240008000800 */
[----:B----4-:R-:W-:-:S05]  /*0f30*/  @!P3 LOP3.LUT R4, R4, 0x8000, RZ, 0xb8, !PT ;  /* 0x000080000404b812 */ /* 0x010fca00078eb8ff */
[----:B------:R4:W-:Y:S02]  /*0f40*/  @!P3 STS [UR8+0x8], R4 ;  /* 0x00000804ff00b988 */ /* 0x0009e40008000808 */
.L_x_33:
[----:B------:R-:W-:Y:S05]  /*0f50*/  BSYNC.RECONVERGENT B3 ;  /* 0x0000000000037941 */ /* 0x000fea0003800200 */
.L_x_28:
[----:B------:R-:W-:Y:S05]  /*0f60*/  WARPSYNC.ALL ;  /* 0x0000000000007948 */ /* 0x000fea0003800000 */
[----:B------:R-:W-:Y:S01]  /*0f70*/  NOP ;  /* 0x0000000000007918 */ /* 0x000fe20000000000 */
[----:B------:R-:W-:-:S04]  /*0f80*/  UIADD3 UR5, UPT, UPT, UR4, 0x80, URZ ;  /* 0x0000008004057890 */ /* 0x000fc8000fffe0ff */
[----:B------:R-:W-:-:S04]  /*0f90*/  UIADD3 UR6, UP0, UPT, UR5, UR12, URZ ;  /* 0x0000000c05067290 */ /* 0x000fc8000ff1e0ff */
[----:B------:R-:W-:Y:S01]  /*0fa0*/  ULEA.HI.X.SX32 UR7, UR5, UR13, 0x1, UP0 ;  /* 0x0000000d05077291 */ /* 0x000fe200080f0eff */
[----:B------:R-:W-:Y:S11]  /*0fb0*/  @P0 BRA `(.L_x_34) ;  /* 0x0000000000300947 */ /* 0x000ff60003800000 */
[----:B----45:R-:W4:Y:S01]  /*0fc0*/  S2R R4, SR_LANEID ;  /* 0x0000000000047919 */ /* 0x030f220000000000 */
[----:B------:R-:W-:Y:S05]  /*0fd0*/  WARPSYNC.ALL ;  /* 0x0000000000007948 */ /* 0x000fea0003800000 */
[----:B------:R-:W-:Y:S01]  /*0fe0*/  NOP ;  /* 0x0000000000007918 */ /* 0x000fe20000000000 */
[----:B----4-:R-:W-:-:S05]  /*0ff0*/  IMAD.SHL.U32 R8, R4, 0x4, RZ ;  /* 0x0000000404087824 */ /* 0x010fca00078e00ff */
[----:B------:R-:W4:Y:S01]  /*1000*/  LDS R7, [R8+UR8] ;  /* 0x0000000808077984 */ /* 0x000f220008000800 */
[----:B------:R-:W-:-:S05]  /*1010*/  IADD3 R4, P1, PT, R8, UR6, RZ ;  /* 0x0000000608047c10 */ /* 0x000fca000ff3e0ff */
[----:B------:R-:W-:-:S05]  /*1020*/  IMAD.X R5, RZ, RZ, UR7, P1 ;  /* 0x00000007ff057e24 */ /* 0x000fca00088e06ff */
[----:B----4-:R4:W5:Y:S01]  /*1030*/  ATOMG.E.EXCH.STRONG.GPU PT, RZ, [R4], R7 ;  /* 0x0000000704ff73a8 */ /* 0x01096200041ee100 */
[----:B------:R-:W-:-:S04]  /*1040*/  DEPBAR {5,4,3,2,1,0} ;  /* 0x0000003f0000791a */ /* 0x000fc80000000000 */
[----:B------:R-:W2:Y:S02]  /*1050*/  CCTL.E.C.LDCU.IV.DEEP [UR6] ;  /* 0x0000000006007540 */ /* 0x000ea40009c08000 */
[----:B--2---:R4:W-:Y:S01]  /*1060*/  UTMACCTL.IV [UR6] ;  /* 0x00000000060079b9 */ /* 0x0049e20008000000 */
[----:B------:R-:W-:Y:S01]  /*1070*/  NOP ;  /* 0x0000000000007918 */ /* 0x000fe20000000000 */
.L_x_34:
[----:B------:R-:W-:Y:S05]  /*1080*/  @P0 BRA `(.L_x_35) ;  /* 0x00000000000c0947 */ /* 0x000fea0003800000 */
[----:B------:R0:W-:Y:S01]  /*1090*/  UTMACMDFLUSH ;  /* 0x00000000000079b7 */ /* 0x0001e20000000000 */
[----:B------:R-:W-:Y:S05]  /*10a0*/  @P0 BRA `(.L_x_35) ;  /* 0x0000000000040947 */ /* 0x000fea0003800000 */
[----:B------:R-:W-:-:S04]  /*10b0*/  DEPBAR.LE SB0, 0x0 ;  /* 0x000080000000791a */ /* 0x000fc80000000000 */
.L_x_35:
[----:B------:R-:W-:Y:S05]  /*10c0*/  WARPSYNC.ALL ;  /* 0x0000000000007948 */ /* 0x000fea0003800000 */
[----:B------:R-:W-:Y:S01]  /*10d0*/  NOP ;  /* 0x0000000000007918 */ /* 0x000fe20000000000 */
[----:B-----5:R-:W-:Y:S06]  /*10e0*/  BAR.SYNC.DEFER_BLOCKING 0x0 ;  /* 0x0000000000007b1d */ /* 0x020fec0000010000 */
[----:B------:R-:W-:Y:S02]  /*10f0*/  BSSY.RECONVERGENT B3, `(.L_x_36) ;  /* 0x000000b000037945 */ /* 0x000fe40003800200 */
[----:B------:R-:W-:Y:S06]  /*1100*/  BAR.SYNC.DEFER_BLOCKING 0x0 ;  /* 0x0000000000007b1d */ /* 0x000fec0000010000 */
[----:B------:R5:W-:Y:S01]  /*1110*/  @!P0 STS [R10], RZ ;  /* 0x000000ff0a008388 */ /* 0x000be20000000800 */
[----:B------:R-:W-:Y:S01]  /*1120*/  NOP ;  /* 0x0000000000007918 */ /* 0x000fe20000000000 */
[----:B------:R-:W-:Y:S05]  /*1130*/  @P3 BRA `(.L_x_37) ;  /* 0x0000000000183947 */ /* 0x000fea0003800000 */
[----:B----4-:R-:W4:Y:S01]  /*1140*/  LDS R4, [UR8+0x8] ;  /* 0x00000808ff047984 */ /* 0x010f220008000800 */
[----:B--2---:R-:W2:Y:S01]  /*1150*/  LDC.64 R8, c[0x0][0x390] ;  /* 0x0000e400ff087b82 */ /* 0x004ea20000000a00 */
[----:B------:R-:W-:Y:S02]  /*1160*/  IMAD.MOV.U32 R5, RZ, RZ, 0x70 ;  /* 0x00000070ff057424 */ /* 0x000fe400078e00ff */
[----:B--2---:R2:W-:Y:S03]  /*1170*/  STS.64 [UR8], R8 ;  /* 0x00000008ff007988 */ /* 0x0045e60008000a08 */
[----:B----4-:R-:W-:-:S05]  /*1180*/  LOP3.LUT R4, R4, 0x10, R5, 0xd8, !PT ;  /* 0x0000001004047812 */ /* 0x010fca00078ed805 */
[----:B------:R2:W-:Y:S02]  /*1190*/  STS [UR8+0x8], R4 ;  /* 0x00000804ff007988 */ /* 0x0005e40008000808 */
.L_x_37:
[----:B----4-:R-:W-:Y:S05]  /*11a0*/  BSYNC.RECONVERGENT B3 ;  /* 0x0000000000037941 */ /* 0x010fea0003800200 */
.L_x_36:
[----:B------:R-:W-:Y:S04]  /*11b0*/  BSSY.RECONVERGENT B4, `(.L_x_38) ;  /* 0x0000011000047945 */ /* 0x000fe80003800200 */
[----:B------:R-:W-:Y:S04]  /*11c0*/  BSSY.RELIABLE B3, `(.L_x_39) ;  /* 0x000000e000037945 */ /* 0x000fe80003800100 */
[----:B------:R-:W-:Y:S05]  /*11d0*/  @P3 BRA `(.L_x_40) ;  /* 0x0000000000243947 */ /* 0x000fea0003800000 */
[----:B--2---:R-:W2:Y:S01]  /*11e0*/  LDS R4, [UR8+0x34] ;  /* 0x00003408ff047984 */ /* 0x004ea20008000800 */
[----:B------:R-:W-:-:S05]  /*11f0*/  IMAD.MOV.U32 R5, RZ, RZ, 0x3f000000 ;  /* 0x3f000000ff057424 */ /* 0x000fca00078e00ff */
[----:B--2---:R-:W-:-:S05]  /*1200*/  LOP3.LUT R4, R4, 0xff000000, R5, 0xb8, !PT ;  /* 0xff00000004047812 */ /* 0x004fca00078eb805 */
[----:B------:R2:W-:Y:S01]  /*1210*/  STS [UR8+0x34], R4 ;  /* 0x00003404ff007988 */ /* 0x0005e20008000808 */
[----:B------:R-:W-:Y:S05]  /*1220*/  @P3 BRA `(.L_x_41) ;  /* 0x00000000001c3947 */ /* 0x000fea0003800000 */
[----:B--2---:R-:W2:Y:S01]  /*1230*/  LDS R4, [UR8+0x38] ;  /* 0x00003808ff047984 */ /* 0x004ea20008000800 */
[----:B------:R-:W-:-:S05]  /*1240*/  IMAD.MOV.U32 R5, RZ, RZ, 0x3f ;  /* 0x0000003fff057424 */ /* 0x000fca00078e00ff */
[----:B--2---:R-:W-:-:S05]  /*1250*/  LOP3.LUT R4, R4, 0xff, R5, 0xb8, !PT ;  /* 0x000000ff04047812 */ /* 0x004fca00078eb805 */
[----:B------:R4:W-:Y:S02]  /*1260*/  STS [UR8+0x38], R4 ;  /* 0x00003804ff007988 */ /* 0x0009e40008000808 */
.L_x_40:
[----:B------:R-:W-:Y:S05]  /*1270*/  @P3 BREAK.RELIABLE B3 ;  /* 0x0000000000033942 */ /* 0x000fea0003800100 */
[----:B------:R-:W-:Y:S05]  /*1280*/  @P3 BRA `(.L_x_42) ;  /* 0x00000000000c3947 */ /* 0x000fea0003800000 */
[----:B------:R2:W-:Y:S02]  /*1290*/  STS [UR8+0x20], R3 ;  /* 0x00002003ff007988 */ /* 0x0005e40008000808 */
.L_x_41:
[----:B------:R-:W-:Y:S05]  /*12a0*/  BSYNC.RELIABLE B3 ;  /* 0x0000000000037941 */ /* 0x000fea0003800100 */
.L_x_39:
[----:B------:R2:W-:Y:S02]  /*12b0*/  @!P3 STS [UR8+0x24], R2 ;  /* 0x00002402ff00b988 */ /* 0x0005e40008000808 */
.L_x_42:
[----:B------:R-:W-:Y:S05]  /*12c0*/  BSYNC.RECONVERGENT B4 ;  /* 0x0000000000047941 */ /* 0x000fea0003800200 */
.L_x_38:
[----:B------:R-:W-:Y:S05]  /*12d0*/  WARPSYNC.ALL ;  /* 0x0000000000007948 */ /* 0x000fea0003800000 */
[----:B------:R-:W-:Y:S01]  /*12e0*/  NOP ;  /* 0x0000000000007918 */ /* 0x000fe20000000000 */
[----:B------:R-:W-:Y:S04]  /*12f0*/  BSSY.RECONVERGENT B4, `(.L_x_43) ;  /* 0x000000e000047945 */ /* 0x000fe80003800200 */
[----:B------:R-:W-:Y:S05]  /*1300*/  @P3 BRA `(.L_x_44) ;  /* 0x0000000000303947 */ /* 0x000fea0003800000 */
[----:B--23--:R-:W2:Y:S01]  /*1310*/  LDS R3, [UR8+0x34] ;  /* 0x00003408ff037984 */ /* 0x00cea20008000800 */
[----:B----4-:R-:W3:Y:S03]  /*1320*/  LDC.64 R4, c[0x0][0x3b8] ;  /* 0x0000ee00ff047b82 */ /* 0x010ee60000000a00 */
        /* <DEDUP_REMOVED lines=10> */
.L_x_44:
[----:B------:R-:W-:Y:S05]  /*13d0*/  BSYNC.RECONVERGENT B4 ;  /* 0x0000000000047941 */ /* 0x000fea0003800200 */
.L_x_43:
[----:B------:R-:W-:Y:S04]  /*13e0*/  BSSY.RECONVERGENT B5, `(.L_x_45) ;  /* 0x000001a000057945 */ /* 0x000fe80003800200 */
[----:B------:R-:W-:Y:S04]  /*13f0*/  BSSY.RELIABLE B4, `(.L_x_46) ;  /* 0x0000015000047945 */ /* 0x000fe80003800100 */
[----:B------:R-:W-:Y:S05]  /*1400*/  @P3 BRA `(.L_x_47) ;  /* 0x0000000000203947 */ /* 0x000fea0003800000 */
[----:B--23--:R-:W2:Y:S02]  /*1410*/  LDS R2, [UR8+0x34] ;  /* 0x00003408ff027984 */ /* 0x00cea40008000800 */
[----:B--2---:R-:W-:-:S05]  /*1420*/  LOP3.LUT R2, R2, 0x38, RZ, 0xb8, !PT ;  /* 0x0000003802027812 */ /* 0x004fca00078eb8ff */
[----:B------:R2:W-:Y:S01]  /*1430*/  STS [UR8+0x34], R2 ;  /* 0x00003402ff007988 */ /* 0x0005e20008000808 */
[----:B------:R-:W-:Y:S05]  /*1440*/  @P3 BRA `(.L_x_48) ;  /* 0x0000000000203947 */ /* 0x000fea0003800000 */
[----:B--2---:R-:W2:Y:S01]  /*1450*/  LDS R2, [UR8+0x8] ;  /* 0x00000808ff027984 */ /* 0x004ea20008000800 */
[----:B------:R-:W-:-:S05]  /*1460*/  IMAD.MOV.U32 R3, RZ, RZ, 0x780 ;  /* 0x00000780ff037424 */ /* 0x000fca00078e00ff */
[----:B--2---:R-:W-:-:S05]  /*1470*/  LOP3.LUT R2, R2, 0x300, R3, 0xd8, !PT ;  /* 0x0000030002027812 */ /* 0x004fca00078ed803 */
[----:B------:R2:W-:Y:S02]  /*1480*/  STS [UR8+0x8], R2 ;  /* 0x00000802ff007988 */ /* 0x0005e40008000808 */
.L_x_47:
[----:B------:R-:W-:Y:S05]  /*1490*/  @P3 BRA `(.L_x_49) ;  /* 0x0000000000283947 */ /* 0x000fea0003800000 */
[----:B--23--:R-:W2:Y:S02]  /*14a0*/  LDS R2, [UR8+0x8] ;  /* 0x00000808ff027984 */ /* 0x00cea40008000800 */
[----:B--2---:R-:W-:-:S05]  /*14b0*/  LOP3.LUT R2, R2, 0x1800, RZ, 0xb8, !PT ;  /* 0x0000180002027812 */ /* 0x004fca00078eb8ff */
[----:B------:R3:W-:Y:S02]  /*14c0*/  STS [UR8+0x8], R2 ;  /* 0x00000802ff007988 */ /* 0x0007e40008000808 */
.L_x_48:
[----:B------:R-:W-:Y:S05]  /*14d0*/  @P3 BREAK.RELIABLE B4 ;  /* 0x0000000000043942 */ /* 0x000fea0003800100 */
[----:B------:R-:W-:Y:S05]  /*14e0*/  @P3 BRA `(.L_x_50) ;  /* 0x0000000000243947 */ /* 0x000fea0003800000 */
[----:B--23--:R-:W2:Y:S01]  /*14f0*/  LDS R2, [UR8+0x8] ;  /* 0x00000808ff027984 */ /* 0x00cea20008000800 */
[----:B------:R-:W-:-:S05]  /*1500*/  IMAD.MOV.U32 R3, RZ, RZ, 0x6000 ;  /* 0x00006000ff037424 */ /* 0x000fca00078e00ff */
[----:B--2---:R-:W-:-:S04]  /*1510*/  LOP3.LUT R2, R2, 0x6000, R3, 0xd8, !PT ;  /* 0x0000600002027812 */ /* 0x004fc800078ed803 */
[----:B------:R-:W-:-:S05]  /*1520*/  LOP3.LUT R2, R2, 0x400000, RZ, 0xb8, !PT ;  /* 0x0040000002027812 */ /* 0x000fca00078eb8ff */
[----:B------:R2:W-:Y:S02]  /*1530*/  STS [UR8+0x8], R2 ;  /* 0x00000802ff007988 */ /* 0x0005e40008000808 */
.L_x_49:
[----:B------:R-:W-:Y:S05]  /*1540*/  BSYNC.RELIABLE B4 ;  /* 0x0000000000047941 */ /* 0x000fea0003800100 */
.L_x_46:
[----:B--23--:R-:W2:Y:S02]  /*1550*/  @!P3 LDS R2, [UR8+0x8] ;  /* 0x00000808ff02b984 */ /* 0x00cea40008000800 */
[----:B--2---:R-:W-:-:S05]  /*1560*/  @!P3 LOP3.LUT R2, R2, 0x8000, RZ, 0xb8, !PT ;  /* 0x000080000202b812 */ /* 0x004fca00078eb8ff */
[----:B------:R2:W-:Y:S02]  /*1570*/  @!P3 STS [UR8+0x8], R2 ;  /* 0x00000802ff00b988 */ /* 0x0005e40008000808 */
.L_x_50:
[----:B------:R-:W-:Y:S05]  /*1580*/  BSYNC.RECONVERGENT B5 ;  /* 0x0000000000057941 */ /* 0x000fea0003800200 */
.L_x_45:
[----:B------:R-:W-:Y:S05]  /*1590*/  WARPSYNC.ALL ;  /* 0x0000000000007948 */ /* 0x000fea0003800000 */
[----:B------:R-:W-:Y:S01]  /*15a0*/  NOP ;  /* 0x0000000000007918 */ /* 0x000fe20000000000 */
[----:B------:R-:W-:-:S04]  /*15b0*/  UIADD3 UR4, UPT, UPT, UR4, 0x100, URZ ;  /* 0x0000010004047890 */ /* 0x000fc8000fffe0ff */
[----:B------:R-:W-:-:S04]  /*15c0*/  UIADD3 UR12, UP0, UPT, UR4, UR12, URZ ;  /* 0x0000000c040c7290 */ /* 0x000fc8000ff1e0ff */
[----:B------:R-:W-:Y:S01]  /*15d0*/  ULEA.HI.X.SX32 UR13, UR4, UR13, 0x1, UP0 ;  /* 0x0000000d040d7291 */ /* 0x000fe200080f0eff */
[----:B------:R-:W-:Y:S11]  /*15e0*/  @P0 BRA `(.L_x_51) ;  /* 0x0000000000300947 */ /* 0x000ff60003800000 */
[----:B--23--:R-:W2:Y:S01]  /*15f0*/  S2R R2, SR_LANEID ;  /* 0x0000000000027919 */ /* 0x00cea20000000000 */
[----:B------:R-:W-:Y:S05]  /*1600*/  WARPSYNC.ALL ;  /* 0x0000000000007948 */ /* 0x000fea0003800000 */
[----:B------:R-:W-:Y:S01]  /*1610*/  NOP ;  /* 0x0000000000007918 */ /* 0x000fe20000000000 */
[----:B--2-4-:R-:W-:-:S05]  /*1620*/  IMAD.SHL.U32 R4, R2, 0x4, RZ ;  /* 0x0000000402047824 */ /* 0x014fca00078e00ff */
[----:B------:R-:W2:Y:S01]  /*1630*/  LDS R5, [R4+UR8] ;  /* 0x0000000804057984 */ /* 0x000ea20008000800 */
[----:B------:R-:W-:-:S05]  /*1640*/  IADD3 R2, P1, PT, R4, UR12, RZ ;  /* 0x0000000c04027c10 */ /* 0x000fca000ff3e0ff */
[----:B------:R-:W-:-:S05]  /*1650*/  IMAD.X R3, RZ, RZ, UR13, P1 ;  /* 0x0000000dff037e24 */ /* 0x000fca00088e06ff */
[----:B--2---:R2:W3:Y:S01]  /*1660*/  ATOMG.E.EXCH.STRONG.GPU PT, RZ, [R2], R5 ;  /* 0x0000000502ff73a8 */ /* 0x0044e200041ee100 */
[----:B------:R-:W-:-:S04]  /*1670*/  DEPBAR {5,4,3,2,1,0} ;  /* 0x0000003f0000791a */ /* 0x000fc80000000000 */
[----:B------:R-:W4:Y:S02]  /*1680*/  CCTL.E.C.LDCU.IV.DEEP [UR12] ;  /* 0x000000000c007540 */ /* 0x000f240009c08000 */
[----:B----4-:R2:W-:Y:S01]  /*1690*/  UTMACCTL.IV [UR12] ;  /* 0x000000000c0079b9 */ /* 0x0105e20008000000 */
[----:B------:R-:W-:Y:S01]  /*16a0*/  NOP ;  /* 0x0000000000007918 */ /* 0x000fe20000000000 */
.L_x_51:
[----:B------:R-:W-:Y:S05]  /*16b0*/  @P0 BRA `(.L_x_52) ;  /* 0x00000000000c0947 */ /* 0x000fea0003800000 */
[----:B------:R0:W-:Y:S01]  /*16c0*/  UTMACMDFLUSH ;  /* 0x00000000000079b7 */ /* 0x0001e20000000000 */
[----:B------:R-:W-:Y:S05]  /*16d0*/  @P0 BRA `(.L_x_52) ;  /* 0x0000000000040947 */ /* 0x000fea0003800000 */
[----:B------:R-:W-:-:S04]  /*16e0*/  DEPBAR.LE SB0, 0x0 ;  /* 0x000080000000791a */ /* 0x000fc80000000000 */
.L_x_52:
[----:B------:R-:W-:Y:S05]  /*16f0*/  WARPSYNC.ALL ;  /* 0x0000000000007948 */ /* 0x000fea0003800000 */
[----:B------:R-:W-:Y:S01]  /*1700*/  NOP ;  /* 0x0000000000007918 */ /* 0x000fe20000000000 */
[----:B---3--:R-:W-:Y:S01]  /*1710*/  BAR.SYNC.DEFER_BLOCKING 0x0 ;  /* 0x0000000000007b1d */ /* 0x008fe20000010000 */
[----:B------:R-:W-:Y:S01]  /*1720*/  ISETP.GE.AND P0, PT, R6, 0x1, PT ;  /* 0x000000010600780c */ /* 0x000fe20003f06270 */
[----:B------:R-:W-:Y:S01]  /*1730*/  USHF.L.U32 UR31, UR31, 0x6, URZ ;  /* 0x000000061f1f7899 */ /* 0x000fe200080006ff */
[----:B--2---:R-:W-:Y:S01]  /*1740*/  SHF.R.U32.HI R2, RZ, 0x5, R0 ;  /* 0x00000005ff027819 */ /* 0x004fe20000011600 */
[----:B------:R-:W-:-:S02]  /*1750*/  USHF.L.U32 UR27, UR27, 0x6, URZ ;  /* 0x000000061b1b7899 */ /* 0x000fc400080006ff */
[----:B------:R-:W-:Y:S01]  /*1760*/  VOTEU.ALL UP0, P3 ;  /* 0x0000000000ff7886 */ /* 0x000fe20001800000 */
[----:B------:R-:W-:Y:S01]  /*1770*/  UMOV UR4, 0x1 ;  /* 0x0000000100047882 */ /* 0x000fe20000000000 */
[----:B------:R-:W-:Y:S01]  /*1780*/  VOTEU.ALL UP1, P3 ;  /* 0x0000000000ff7886 */ /* 0x000fe20001820000 */
[----:B------:R-:W-:Y:S02]  /*1790*/  R2UR UR9, R2 ;  /* 0x00000000020972ca */ /* 0x000fe400000e0000 */
[----:B------:R-:W-:-:S04]  /*17a0*/  @!UP0 UIADD3 UR14, UPT, UPT, -UR4, 0x100000, URZ ;  /* 0x00100000040e8890 */ /* 0x000fc8000fffe1ff */
[----:B------:R-:W-:Y:S02]  /*17b0*/  @!UP0 USHF.L.U32 UR15, UR14, 0xb, URZ ;  /* 0x0000000b0e0f8899 */ /* 0x000fe400080006ff */
[----:B------:R-:W-:Y:S02]  /*17c0*/  @!UP0 USHF.L.U32 UR14, UR14, 0x1, URZ ;  /* 0x000000010e0e8899 */ /* 0x000fe400080006ff */
[----:B------:R-:W-:-:S04]  /*17d0*/  @!UP0 UIADD3 UR4, UPT, UPT, -UR4, 0x100000, URZ ;  /* 0x0010000004048890 */ /* 0x000fc8000fffe1ff */
[----:B------:R-:W-:Y:S02]  /*17e0*/  @!UP0 USHF.L.U32 UR5, UR4, 0xb, URZ ;  /* 0x0000000b04058899 */ /* 0x000fe400080006ff */
[----:B------:R-:W-:Y:S01]  /*17f0*/  @!UP0 USHF.L.U32 UR4, UR4, 0x1, URZ ;  /* 0x0000000104048899 */ /* 0x000fe200080006ff */
[----:B------:R-:W-:Y:S01]  /*1800*/  VOTEU.ALL UP0, P3 ;  /* 0x0000000000ff7886 */ /* 0x000fe20001800000 */
[----:B------:R-:W2:Y:S04]  /*1810*/  FENCE.VIEW.ASYNC.S ;  /* 0x00000000000073c6 */ /* 0x000ea80000000000 */
[----:B--2---:R2:W3:Y:S06]  /*1820*/  @!UP0 SYNCS.EXCH.64 URZ, [UR8+0x8000], UR14 ;  /* 0x0080000e08ff85b2 */ /* 0x0044ec0008000100 */
[----:B------:R2:W4:Y:S01]  /*1830*/  @!UP1 SYNCS.EXCH.64 URZ, [UR8+0x8010], UR4 ;  /* 0x0080100408ff95b2 */ /* 0x0005220008000100 */
[----:B------:R-:W-:Y:S05]  /*1840*/  @!P0 BRA `(.L_x_53) ;  /* 0x00000008008c8947 */ /* 0x000fea0003800000 */
[----:B---34-:R-:W-:Y:S01]  /*1850*/  BAR.SYNC.DEFER_BLOCKING 0x0 ;  /* 0x0000000000007b1d */ /* 0x018fe20000010000 */
[----:B------:R-:W-:Y:S01]  /*1860*/  @!P3 IMAD.MOV.U32 R2, RZ, RZ, 0x8000 ;  /* 0x00008000ff02b424 */ /* 0x000fe200078e00ff */
[----:B------:R-:W-:Y:S01]  /*1870*/  ELECT P1, URZ, PT ;  /* 0x0000000000ff782f */ /* 0x000fe20003820000 */
[----:B--2---:R-:W-:-:S03]  /*1880*/  ULOP3.LUT UR5, UR9, 0x1, URZ, 0xc0, !UPT ;  /* 0x0000000109057892 */ /* 0x004fc6000f8ec0ff */
[C---:B------:R-:W-:Y:S02]  /*1890*/  ISETP.LT.U32.AND P1, PT, R36.reuse, 0x40, P1 ;  /* 0x000000402400780c */ /* 0x040fe40000f21070 */
[----:B------:R-:W-:Y:S01]  /*18a0*/  ELECT P0, URZ, PT ;  /* 0x0000000000ff782f */ /* 0x000fe20003800000 */
[----:B------:R-:W-:Y:S02]  /*18b0*/  ULEA UR20, UR5, UR8, 0xd ;  /* 0x0000000805147291 */ /* 0x000fe4000f8e68ff */
[----:B------:R-:W-:Y:S01]  /*18c0*/  USHF.L.U32 UR22, UR5, 0x6, URZ ;  /* 0x0000000605167899 */ /* 0x000fe200080006ff */
[----:B------:R-:W-:Y:S01]  /*18d0*/  ISETP.LT.U32.AND P0, PT, R36, 0x40, P0 ;  /* 0x000000402400780c */ /* 0x000fe20000701070 */
[----:B------:R-:W-:Y:S01]  /*18e0*/  UMOV UR23, UR31 ;  /* 0x0000001f00177c82 */ /* 0x000fe20008000000 */
[----:B------:R-:W-:Y:S02]  /*18f0*/  UIADD3 UR4, UPT, UPT, UR8, 0x4000, URZ ;  /* 0x0000400008047890 */ /* 0x000fe4000fffe0ff */
[----:B------:R-:W-:-:S02]  /*1900*/  USHF.R.U32.HI UR14, URZ, 0x4, UR8 ;  /* 0x00000004ff0e7899 */ /* 0x000fc40008011608 */
[----:B------:R-:W-:Y:S01]  /*1910*/  UMOV UR26, UR22 ;  /* 0x00000016001a7c82 */ /* 0x000fe20008000000 */
[----:B------:R-:W-:Y:S01]  /*1920*/  VOTEU.ANY UP0, P1 ;  /* 0x0000000000ff7886 */ /* 0x000fe20000800100 */
[----:B------:R-:W-:Y:S02]  /*1930*/  USHF.R.U32.HI UR4, URZ, 0x4, UR4 ;  /* 0x00000004ff047899 */ /* 0x000fe40008011604 */
[----:B------:R-:W-:Y:S01]  /*1940*/  USGXT.U32 UR14, UR14, 0xe ;  /* 0x0000000e0e0e789a */ /* 0x000fe20008000000 */
[----:B------:R2:W-:Y:S01]  /*1950*/  @!P3 SYNCS.ARRIVE.TRANS64 RZ, [UR8+0x8000], R2 ;  /* 0x00800002ffffb9a7 */ /* 0x0005e20008000008 */
[----:B------:R3:W-:Y:S06]  /*1960*/  MEMBAR.ALL.CTA ;  /* 0x0000000000007992 */ /* 0x0007ec0000008000 */
[----:B---3--:R-:W3:Y:S01]  /*1970*/  FENCE.VIEW.ASYNC.S ;  /* 0x00000000000073c6 */ /* 0x008ee20000000000 */
[----:B------:R-:W-:Y:S01]  /*1980*/  @UP0 UIADD3 UR21, UPT, UPT, UR8, 0x8000, URZ ;  /* 0x0000800008150890 */ /* 0x000fe2000fffe0ff */
[----:B---3--:R-:W-:Y:S01]  /*1990*/  VOTEU.ANY UP0, P1 ;  /* 0x0000000000ff7886 */ /* 0x008fe20000800100 */
[----:B------:R-:W-:Y:S01]  /*19a0*/  VOTEU.ANY UP1, P0 ;  /* 0x0000000000ff7886 */ /* 0x000fe20000020100 */
[----:B------:R-:W-:Y:S01]  /*19b0*/  USGXT.U32 UR18, UR4, 0xe ;  /* 0x0000000e0412789a */ /* 0x000fe20008000000 */
[----:B------:R-:W-:-:S02]  /*19c0*/  UMOV UR15, 0x40004040 ;  /* 0x40004040000f7882 */ /* 0x000fc40000000000 */
[----:B------:R-:W-:Y:S01]  /*19d0*/  UMOV UR4, URZ ;  /* 0x000000ff00047c82 */ /* 0x000fe20008000000 */
[----:B------:R-:W-:Y:S02]  /*19e0*/  @UP1 UIADD3 UR24, UPT, UPT, UR20, 0x4000, URZ ;  /* 0x0000400014181890 */ /* 0x000fe4000fffe0ff */
[----:B------:R-:W-:Y:S01]  /*19f0*/  @UP1 UIADD3 UR25, UPT, UPT, UR8, 0x8000, URZ ;  /* 0x0000800008191890 */ /* 0x000fe2000fffe0ff */
[----:B------:R-:W-:Y:S01]  /*1a00*/  VOTEU.ANY UP1, P0 ;  /* 0x0000000000ff7886 */ /* 0x000fe20000020100 */
[----:B------:R-:W-:Y:S01]  /*1a10*/  UMOV UR19, 0x40004040 ;  /* 0x4000404000137882 */ /* 0x000fe20000000000 */
[----:B------:R-:W-:Y:S06]  /*1a20*/  BAR.SYNC.DEFER_BLOCKING 0x0 ;  /* 0x0000000000007b1d */ /* 0x000fec0000010000 */
[----:B------:R3:W-:Y:S01]  /*1a30*/  @UP0 UTMALDG.2D [UR20], [UR10] ;  /* 0x000000140a0005b4 */ /* 0x0007e20008008000 */
[----:B------:R-:W-:-:S04]  /*1a40*/  UIADD3 UR16, UP0, UPT, UR14, 0x2, URZ ;  /* 0x000000020e107890 */ /* 0x000fc8000ff1e0ff */
[----:B------:R-:W-:Y:S01]  /*1a50*/  UIADD3.X UR17, UPT, UPT, UR4, 0x40004040, URZ, UP0, !UPT ;  /* 0x4000404004117890 */ /* 0x000fe200087fe4ff */
[----:B------:R-:W-:Y:S03]  /*1a60*/  BAR.SYNC.DEFER_BLOCKING 0x0 ;  /* 0x0000000000007b1d */ /* 0x000fe60000010000 */
[----:B------:R-:W-:Y:S02]  /*1a70*/  UIADD3.64 UR34, UPT, UPT, UR16, 0x4, URZ ;  /* 0x0000000410227897 */ /* 0x000fe4000fffe0ff */
[----:B------:R-:W-:Y:S02]  /*1a80*/  UIADD3.64 UR36, UPT, UPT, UR16, 0x1fe, URZ ;  /* 0x000001fe10247897 */ /* 0x000fe4000fffe0ff */
[----:B------:R-:W-:Y:S02]  /*1a90*/  UIADD3.64 UR38, UPT, UPT, UR16, 0x200, URZ ;  /* 0x0000020010267897 */ /* 0x000fe4000fffe0ff */
[----:B------:R-:W-:-:S02]  /*1aa0*/  UIADD3.64 UR40, UPT, UPT, UR16, 0x202, URZ ;  /* 0x0000020210287897 */ /* 0x000fc4000fffe0ff */
[----:B------:R-:W-:Y:S02]  /*1ab0*/  UIADD3.64 UR42, UPT, UPT, UR16, 0x204, URZ ;  /* 0x00000204102a7897 */ /* 0x000fe4000fffe0ff */
[----:B---3--:R-:W-:Y:S02]  /*1ac0*/  UIADD3 UR20, UP0, UPT, UR18, 0x2, URZ ;  /* 0x0000000212147890 */ /* 0x008fe4000ff1e0ff */
[----:B------:R-:W-:Y:S02]  /*1ad0*/  UIADD3.64 UR22, UPT, UPT, UR16, 0x2, URZ ;  /* 0x0000000210167897 */ /* 0x000fe4000fffe0ff */
[----:B------:R-:W-:Y:S02]  /*1ae0*/  UIADD3.X UR21, UPT, UPT, UR4, 0x40004040, URZ, UP0, !UPT ;  /* 0x4000404004157890 */ /* 0x000fe400087fe4ff */
[----:B------:R-:W-:Y:S02]  /*1af0*/  UISETP.NE.U32.AND UP0, UPT, UR9, URZ, UPT ;  /* 0x000000ff0900728c */ /* 0x000fe4000bf05070 */
[----:B------:R-:W-:-:S02]  /*1b00*/  UIADD3.64 UR44, UPT, UPT, UR20, 0x2, URZ ;  /* 0x00000002142c7897 */ /* 0x000fc4000fffe0ff */
[----:B------:R-:W-:Y:S02]  /*1b10*/  UIADD3.64 UR46, UPT, UPT, UR20, 0x4, URZ ;  /* 0x00000004142e7897 */ /* 0x000fe4000fffe0ff */
[----:B------:R-:W-:Y:S01]  /*1b20*/  UIADD3.64 UR48, UPT, UPT, UR20, 0x1fe, URZ ;  /* 0x000001fe14307897 */ /* 0x000fe2000fffe0ff */
[----:B------:R2:W-:Y:S01]  /*1b30*/  @UP1 UTMALDG.2D [UR24], [UR6] ;  /* 0x00000018060015b4 */ /* 0x0005e20008008000 */
[----:B------:R-:W-:Y:S02]  /*1b40*/  UIADD3.64 UR50, UPT, UPT, UR20, 0x200, URZ ;  /* 0x0000020014327897 */ /* 0x000fe4000fffe0ff */
[----:B------:R-:W-:Y:S02]  /*1b50*/  UIADD3.64 UR52, UPT, UPT, UR20, 0x202, URZ ;  /* 0x0000020214347897 */ /* 0x000fe4000fffe0ff */
[----:B------:R-:W-:Y:S01]  /*1b60*/  UIADD3.64 UR54, UPT, UPT, UR20, 0x204, URZ ;  /* 0x0000020414367897 */ /* 0x000fe2000fffe0ff */
[----:B------:R-:W-:Y:S06]  /*1b70*/  BAR.SYNC.DEFER_BLOCKING 0x0 ;  /* 0x0000000000007b1d */ /* 0x000fec0000010000 */
[----:B------:R-:W3:Y:S02]  /*1b80*/  SYNCS.PHASECHK.TRANS64.TRYWAIT P0, [UR8+0x8000], RZ ;  /* 0x008000ffff0075a7 */ /* 0x000ee40008001108 */
[----:B--23--:R-:W-:Y:S05]  /*1b90*/  @!P0 BRA `(.L_x_54) ;  /* 0x0000000c00488947 */ /* 0x00cfea0003800000 */
.L_x_66:
[----:B------:R-:W-:Y:S05]  /*1ba0*/  BRA.U UP0, `(.L_x_55) ;  /* 0x0000000100647547 */ /* 0x000fea000b800000 */
[----:B------:R-:W-:Y:S01]  /*1bb0*/  UMOV UR4, 0x0 ;  /* 0x0000000000047882 */ /* 0x000fe20000000000 */
[----:B------:R-:W-:Y:S01]  /*1bc0*/  UMOV UR5, 0x4100010 ;  /* 0x0410001000057882 */ /* 0x000fe20000000000 */
[----:B------:R-:W-:Y:S01]  /*1bd0*/  UMOV UR24, 0x0 ;  /* 0x0000000000187882 */ /* 0x000fe20000000000 */
[----:B------:R-:W-:Y:S01]  /*1be0*/  UMOV UR25, 0x4100010 ;  /* 0x0410001000197882 */ /* 0x000fe20000000000 */
[----:B------:R-:W-:Y:S01]  /*1bf0*/  UMOV UR28, 0x0 ;  /* 0x00000000001c7882 */ /* 0x000fe20000000000 */
[----:B------:R-:W-:Y:S01]  /*1c00*/  UMOV UR29, 0x4100010 ;  /* 0x04100010001d7882 */ /* 0x000fe20000000000 */
[----:B------:R2:W-:Y:S01]  /*1c10*/  UTCHMMA gdesc[UR14], gdesc[UR18], tmem[UR32], tmem[UR4], idesc[UR5], !UPT ;  /* 0x00ff04120e0075ea */ /* 0x0005e2000f800020 */
[----:B------:R-:W-:Y:S01]  /*1c20*/  UMOV UR56, 0x0 ;  /* 0x0000000000387882 */ /* 0x000fe20000000000 */
[----:B------:R-:W-:Y:S01]  /*1c30*/  UMOV UR57, 0x4100010 ;  /* 0x0410001000397882 */ /* 0x000fe20000000000 */
[----:B------:R2:W-:Y:S01]  /*1c40*/  UTCHMMA gdesc[UR16], gdesc[UR20], tmem[UR32], tmem[UR24], idesc[UR25], UPT ;  /* 0x00ff1814100075ea */ /* 0x0005e2000b800020 */
        /* <DEDUP_REMOVED lines=12> */
[----:B------:R2:W-:Y:S01]  /*1d10*/  UTCHMMA gdesc[UR40], gdesc[UR52], tmem[UR32], tmem[UR62], idesc[UR63], UPT ;  /* 0x00ff3e34280075ea */ /* 0x0005e2000b800020 */
[----:B------:R2:W-:Y:S01]  /*1d20*/  UTCHMMA gdesc[UR42], gdesc[UR54], tmem[UR32], tmem[UR64], idesc[UR65], UPT ;  /* 0x00ff40362a0075ea */ /* 0x0005e2000b800020 */
[----:B------:R-:W-:Y:S01]  /*1d30*/  NOP ;  /* 0x0000000000007918 */ /* 0x000fe20000000000 */
.L_x_55:
[----:B------:R-:W-:Y:S01]  /*1d40*/  ELECT P0, URZ, PT ;  /* 0x0000000000ff782f */ /* 0x000fe20003800000 */
[----:B--2---:R-:W-:-:S03]  /*1d50*/  UIADD3 UR4, UPT, UPT, UR8, 0x8010, URZ ;  /* 0x0000801008047890 */ /* 0x004fc6000fffe0ff */
[----:B------:R-:W-:Y:S01]  /*1d60*/  ISETP.LT.U32.AND P0, PT, R36, 0x20, P0 ;  /* 0x000000202400780c */ /* 0x000fe20000701070 */
[----:B------:R-:W-:-:S12]  /*1d70*/  UMOV UR5, URZ ;  /* 0x000000ff00057c82 */ /* 0x000fd80008000000 */
[----:B------:R-:W-:Y:S01]  /*1d80*/  VOTEU.ANY UP0, P0 ;  /* 0x0000000000ff7886 */ /* 0x000fe20000000100 */
[----:B------:R-:W-:Y:S01]  /*1d90*/  VOTEU.ANY UP1, P0 ;  /* 0x0000000000ff7886 */ /* 0x000fe20000020100 */
[----:B------:R-:W-:-:S03]  /*1da0*/  ISETP.GE.U32.AND P0, PT, R6, 0x81, PT ;  /* 0x000000810600780c */ /* 0x000fc60003f06070 */
[----:B------:R-:W-:Y:S02]  /*1db0*/  @UP0 UMOV UR24, UR4 ;  /* 0x0000000400180c82 */ /* 0x000fe40008000000 */
[----:B------:R2:W-:Y:S01]  /*1dc0*/  @UP1 UTCBAR [UR24], URZ ;  /* 0x000000ff180013e9 */ /* 0x0005e200080000ff */
[----:B------:R-:W-:Y:S06]  /*1dd0*/  BAR.SYNC.DEFER_BLOCKING 0x0 ;  /* 0x0000000000007b1d */ /* 0x000fec0000010000 */
[----:B------:R-:W3:Y:S02]  /*1de0*/  SYNCS.PHASECHK.TRANS64.TRYWAIT P1, [UR8+0x8010], RZ ;  /* 0x008010ffff0075a7 */ /* 0x000ee40008021108 */
[----:B--23--:R-:W-:Y:S05]  /*1df0*/  @!P1 BRA `(.L_x_56) ;  /* 0x0000000800bc9947 */ /* 0x00cfea0003800000 */
.L_x_67:
[----:B------:R-:W-:Y:S05]  /*1e00*/  @!P0 BRA `(.L_x_53) ;  /* 0x00000004001c8947 */ /* 0x000fea0003800000 */
[----:B------:R-:W-:Y:S01]  /*1e10*/  IMAD.MOV.U32 R2, RZ, RZ, 0x1 ;  /* 0x00000001ff027424 */ /* 0x000fe200078e00ff */
[----:B------:R-:W2:Y:S01]  /*1e20*/  LDCU UR68, c[0x0][0x3a0] ;  /* 0x00007400ff4477ac */ /* 0x000ea20008000800 */
[----:B------:R-:W-:-:S05]  /*1e30*/  UMOV UR33, 0x80 ;  /* 0x0000008000217882 */ /* 0x000fca0000000000 */
.L_x_60:
[----:B------:R-:W-:Y:S01]  /*1e40*/  BAR.SYNC.DEFER_BLOCKING 0x0 ;  /* 0x0000000000007b1d */ /* 0x000fe20000010000 */
[----:B------:R-:W-:Y:S01]  /*1e50*/  @!P3 IMAD.MOV.U32 R3, RZ, RZ, 0x8000 ;  /* 0x00008000ff03b424 */ /* 0x000fe200078e00ff */
[----:B------:R-:W-:Y:S01]  /*1e60*/  ELECT P1, URZ, PT ;  /* 0x0000000000ff782f */ /* 0x000fe20003820000 */
[----:B------:R-:W-:-:S03]  /*1e70*/  ULOP3.LUT UR30, UR9, 0x1, URZ, 0xc0, !UPT ;  /* 0x00000001091e7892 */ /* 0x000fc6000f8ec0ff */
[C---:B------:R-:W-:Y:S02]  /*1e80*/  ISETP.LT.U32.AND P1, PT, R36.reuse, 0x40, P1 ;  /* 0x000000402400780c */ /* 0x040fe40000f21070 */
[----:B------:R-:W-:Y:S01]  /*1e90*/  ELECT P0, URZ, PT ;  /* 0x0000000000ff782f */ /* 0x000fe20003800000 */
[----:B------:R-:W-:Y:S02]  /*1ea0*/  ULEA UR28, UR30, UR8, 0xd ;  /* 0x000000081e1c7291 */ /* 0x000fe4000f8e68ff */
[----:B------:R-:W-:Y:S01]  /*1eb0*/  ULEA UR30, UR30, UR33, 0x6 ;  /* 0x000000211e1e7291 */ /* 0x000fe2000f8e30ff */
[----:B------:R-:W-:-:S06]  /*1ec0*/  ISETP.LT.U32.AND P0, PT, R36, 0x40, P0 ;  /* 0x000000402400780c */ /* 0x000fcc0000701070 */
[----:B------:R-:W-:Y:S01]  /*1ed0*/  UMOV UR26, UR30 ;  /* 0x0000001e001a7c82 */ /* 0x000fe20008000000 */
[----:B------:R-:W-:Y:S01]  /*1ee0*/  VOTEU.ANY UP0, P1 ;  /* 0x0000000000ff7886 */ /* 0x000fe20000800100 */
[----:B------:R3:W-:Y:S01]  /*1ef0*/  @!P3 SYNCS.ARRIVE.TRANS64 RZ, [UR8+0x8000], R3 ;  /* 0x00800003ffffb9a7 */ /* 0x0007e20008000008 */
[----:B------:R4:W-:Y:S06]  /*1f00*/  MEMBAR.ALL.CTA ;  /* 0x0000000000007992 */ /* 0x0009ec0000008000 */
[----:B----4-:R-:W4:Y:S01]  /*1f10*/  FENCE.VIEW.ASYNC.S ;  /* 0x00000000000073c6 */ /* 0x010f220000000000 */
[----:B------:R-:W-:Y:S01]  /*1f20*/  @UP0 UIADD3 UR29, UPT, UPT, UR8, 0x8000, URZ ;  /* 0x00008000081d0890 */ /* 0x000fe2000fffe0ff */
[----:B----4-:R-:W-:Y:S01]  /*1f30*/  VOTEU.ANY UP0, P1 ;  /* 0x0000000000ff7886 */ /* 0x010fe20000800100 */
[----:B------:R-:W-:Y:S01]  /*1f40*/  VOTEU.ANY UP1, P0 ;  /* 0x0000000000ff7886 */ /* 0x000fe20000020100 */
[----:B---3--:R-:W-:-:S04]  /*1f50*/  IMAD.U32 R3, R2, -0x80000000, RZ ;  /* 0x8000000002037824 */ /* 0x008fc800078e00ff */
[----:B------:R-:W-:Y:S02]  /*1f60*/  @UP1 UIADD3 UR24, UPT, UPT, UR28, 0x4000, URZ ;  /* 0x000040001c181890 */ /* 0x000fe4000fffe0ff */
[----:B------:R-:W-:Y:S01]  /*1f70*/  @UP1 UIADD3 UR25, UPT, UPT, UR8, 0x8000, URZ ;  /* 0x0000800008191890 */ /* 0x000fe2000fffe0ff */
[----:B------:R-:W-:Y:S01]  /*1f80*/  VOTEU.ANY UP1, P0 ;  /* 0x0000000000ff7886 */ /* 0x000fe20000020100 */
[----:B------:R-:W-:Y:S06]  /*1f90*/  BAR.SYNC.DEFER_BLOCKING 0x0 ;  /* 0x0000000000007b1d */ /* 0x000fec0000010000 */
[----:B------:R3:W-:Y:S01]  /*1fa0*/  @UP0 UTMALDG.2D [UR28], [UR10] ;  /* 0x0000001c0a0005b4 */ /* 0x0007e20008008000 */
[----:B------:R-:W-:Y:S01]  /*1fb0*/  UISETP.NE.U32.AND UP0, UPT, UR9, URZ, UPT ;  /* 0x000000ff0900728c */ /* 0x000fe2000bf05070 */
[----:B------:R-:W-:Y:S06]  /*1fc0*/  BAR.SYNC.DEFER_BLOCKING 0x0 ;  /* 0x0000000000007b1d */ /* 0x000fec0000010000 */
[----:B------:R3:W-:Y:S02]  /*1fd0*/  @UP1 UTMALDG.2D [UR24], [UR6] ;  /* 0x00000018060015b4 */ /* 0x0007e40008008000 */
[----:B------:R-:W-:Y:S06]  /*1fe0*/  BAR.SYNC.DEFER_BLOCKING 0x0 ;  /* 0x0000000000007b1d */ /* 0x000fec0000010000 */
[----:B------:R-:W4:Y:S02]  /*1ff0*/  SYNCS.PHASECHK.TRANS64.TRYWAIT P0, [UR8+0x8000], R3 ;  /* 0x00800003ff0075a7 */ /* 0x000f240008001108 */
[----:B---34-:R-:W-:Y:S05]  /*2000*/  @!P0 BRA `(.L_x_57) ;  /* 0x0000000800448947 */ /* 0x018fea0003800000 */
.L_x_68:
[----:B------:R-:W-:Y:S05]  /*2010*/  BRA.U UP0, `(.L_x_58) ;  /* 0x0000000100647547 */ /* 0x000fea000b800000 */
[----:B------:R-:W-:Y:S01]  /*2020*/  UMOV UR24, 0x0 ;  /* 0x0000000000187882 */ /* 0x000fe20000000000 */
[----:B------:R-:W-:Y:S01]  /*2030*/  UMOV UR25, 0x4100010 ;  /* 0x0410001000197882 */ /* 0x000fe20000000000 */
[----:B------:R-:W-:Y:S01]  /*2040*/  UMOV UR28, 0x0 ;  /* 0x00000000001c7882 */ /* 0x000fe20000000000 */
[----:B------:R-:W-:Y:S01]  /*2050*/  UMOV UR29, 0x4100010 ;  /* 0x04100010001d7882 */ /* 0x000fe20000000000 */
        /* <DEDUP_REMOVED lines=21> */
.L_x_58:
[----:B------:R-:W-:-:S04]  /*21b0*/  ELECT P0, URZ, PT ;  /* 0x0000000000ff782f */ /* 0x000fc80003800000 */
[----:B------:R-:W-:-:S13]  /*21c0*/  ISETP.LT.U32.AND P0, PT, R36, 0x20, P0 ;  /* 0x000000202400780c */ /* 0x000fda0000701070 */
[----:B------:R-:W-:Y:S01]  /*21d0*/  VOTEU.ANY UP0, P0 ;  /* 0x0000000000ff7886 */ /* 0x000fe20000000100 */
[----:B------:R-:W-:-:S04]  /*21e0*/  VOTEU.ANY UP1, P0 ;  /* 0x0000000000ff7886 */ /* 0x000fc80000020100 */
[----:B---3--:R-:W-:Y:S02]  /*21f0*/  @UP0 UMOV UR24, UR4 ;  /* 0x0000000400180c82 */ /* 0x008fe40008000000 */
[----:B------:R3:W-:Y:S01]  /*2200*/  @UP1 UTCBAR [UR24], URZ ;  /* 0x000000ff180013e9 */ /* 0x0007e200080000ff */
[----:B------:R-:W-:Y:S06]  /*2210*/  BAR.SYNC.DEFER_BLOCKING 0x0 ;  /* 0x0000000000007b1d */ /* 0x000fec0000010000 */
[----:B------:R-:W4:Y:S02]  /*2220*/  SYNCS.PHASECHK.TRANS64.TRYWAIT P0, [UR8+0x8010], R3 ;  /* 0x00801003ff0075a7 */ /* 0x000f240008001108 */
[----:B---34-:R-:W-:Y:S05]  /*2230*/  @!P0 BRA `(.L_x_59) ;  /* 0x0000000400c48947 */ /* 0x018fea0003800000 */
.L_x_69:
[----:B------:R-:W-:Y:S01]  /*2240*/  UIADD3 UR33, UPT, UPT, UR33, 0x80, URZ ;  /* 0x0000008021217890 */ /* 0x000fe2000fffe0ff */
[----:B------:R-:W-:-:S03]  /*2250*/  LOP3.LUT R2, R2, 0x1, RZ, 0x3c, !PT ;  /* 0x0000000102027812 */ /* 0x000fc600078e3cff */
[----:B--2---:R-:W-:-:S09]  /*2260*/  UISETP.GE.AND UP0, UPT, UR33, UR68, UPT ;  /* 0x000000442100728c */ /* 0x004fd2000bf06270 */
[----:B------:R-:W-:Y:S05]  /*2270*/  BRA.U !UP0, `(.L_x_60) ;  /* 0xfffffff908f07547 */ /* 0x000fea000b83ffff */
.L_x_53:
[----:B---34-:R-:W-:Y:S01]  /*2280*/  BAR.SYNC.DEFER_BLOCKING 0x0 ;  /* 0x0000000000007b1d */ /* 0x018fe20000010000 */
[----:B------:R-:W-:-:S05]  /*2290*/  IMAD.SHL.U32 R2, R0, 0x40, RZ ;  /* 0x0000004000027824 */ /* 0x000fca00078e00ff */
[----:B------:R-:W-:Y:S04]  /*22a0*/  BSSY.RECONVERGENT B5, `(.L_x_61) ;  /* 0x0000004000057945 */ /* 0x000fe80003800200 */
[----:B------:R-:W-:Y:S05]  /*22b0*/  @P3 BRA `(.L_x_62) ;  /* 0x0000000000083947 */ /* 0x000fea0003800000 */
[----:B------:R-:W3:Y:S02]  /*22c0*/  SYNCS.CCTL.IV [UR8+0x8000] ;  /* 0x00800000ff0079b1 */ /* 0x000ee40008000008 */
[----:B---3--:R-:W3:Y:S02]  /*22d0*/  SYNCS.CCTL.IV [UR8+0x8010] ;  /* 0x00801000ff0079b1 */ /* 0x008ee40008000008 */
.L_x_62:
[----:B--2---:R-:W-:Y:S05]  /*22e0*/  BSYNC.RECONVERGENT B5 ;  /* 0x0000000000057941 */ /* 0x004fea0003800200 */
.L_x_61:
[----:B------:R-:W-:Y:S01]  /*22f0*/  USHF.L.U32 UR9, UR9, 0x15, URZ ;  /* 0x0000001509097899 */ /* 0x000fe200080006ff */
[----:B------:R-:W-:Y:S01]  /*2300*/  IMAD.SHL.U32 R3, R0, 0x10, RZ ;  /* 0x0000001000037824 */ /* 0x000fe200078e00ff */
[----:B------:R-:W-:Y:S01]  /*2310*/  LOP3.LUT R2, R2, 0x1800, RZ, 0xc0, !PT ;  /* 0x0000180002027812 */ /* 0x000fe200078ec0ff */
[C---:B------:R-:W-:Y:S01]  /*2320*/  IMAD.SHL.U32 R4, R0.reuse, 0x4, RZ ;  /* 0x0000000400047824 */ /* 0x040fe200078e00ff */
[----:B------:R-:W-:Y:S01]  /*2330*/  ULOP3.LUT UR9, UR9, 0x600000, URZ, 0xc0, !UPT ;  /* 0x0060000009097892 */ /* 0x000fe2000f8ec0ff */
[----:B------:R-:W-:Y:S01]  /*2340*/  IMAD.SHL.U32 R0, R0, 0x80, RZ ;  /* 0x0000008000007824 */ /* 0x000fe200078e00ff */
[----:B------:R-:W-:Y:S02]  /*2350*/  LOP3.LUT R3, R2, 0x70, R3, 0xf8, !PT ;  /* 0x0000007002037812 */ /* 0x000fe400078ef803 */
[----:B------:R-:W-:Y:S01]  /*2360*/  ELECT P0, URZ, PT ;  /* 0x0000000000ff782f */ /* 0x000fe20003800000 */
[----:B------:R-:W-:Y:S01]  /*2370*/  UIADD3 UR9, UPT, UPT, UR32, UR9, URZ ;  /* 0x0000000920097290 */ /* 0x000fe2000fffe0ff */
[----:B------:R-:W-:Y:S01]  /*2380*/  LOP3.LUT R3, R3, 0x40, R4, 0x78, !PT ;  /* 0x0000004003037812 */ /* 0x000fe200078e7804 */
[----:B------:R-:W-:Y:S01]  /*2390*/  UMOV UR10, UR31 ;  /* 0x0000001f000a7c82 */ /* 0x000fe20008000000 */
[----:B------:R-:W-:-:S02]  /*23a0*/  ISETP.LT.U32.AND P0, PT, R36, 0x20, P0 ;  /* 0x000000202400780c */ /* 0x000fc40000701070 */
[----:B------:R-:W-:-:S04]  /*23b0*/  LOP3.LUT R0, R3, 0x780, R0, 0xf8, !PT ;  /* 0x0000078003007812 */ /* 0x000fc800078ef800 */
[----:B-----5:R-:W-:Y:S01]  /*23c0*/  LDTM.16dp32bit_t0_t15.x32 R4, tmem[UR9] ;  /* 0x00000009000479ee */ /* 0x020fe20008a80000 */
[----:B------:R-:W2:Y:S01]  /*23d0*/  LDTM.16dp32bit_t16_t31.x32 R4, tmem[UR9+0x20] ;  /* 0x00002009000479ee */ /* 0x000ea20008aa0000 */
[C---:B------:R-:W-:Y:S01]  /*23e0*/  LOP3.LUT R2, R0.reuse, 0x10, RZ, 0x3c, !PT ;  /* 0x0000001000027812 */ /* 0x040fe200078e3cff */
[----:B------:R-:W-:Y:S01]  /*23f0*/  NOP ;  /* 0x0000000000007918 */ /* 0x000fe20000000000 */
[----:B------:R-:W-:Y:S01]  /*2400*/  LOP3.LUT R3, R0, 0x20, RZ, 0x3c, !PT ;  /* 0x0000002000037812 */ /* 0x000fe200078e3cff */
[----:B------:R-:W-:Y:S02]  /*2410*/  UMOV UR9, UR27 ;  /* 0x0000001b00097c82 */ /* 0x000fe40008000000 */
[----:B--2---:R-:W-:Y:S01]  /*2420*/  VOTEU.ANY UP1, P0 ;  /* 0x0000000000ff7886 */ /* 0x004fe20000020100 */
[----:B------:R-:W-:Y:S01]  /*2430*/  VOTEU.ANY UP0, P0 ;  /* 0x0000000000ff7886 */ /* 0x000fe20000000100 */
[----:B------:R-:W-:Y:S02]  /*2440*/  F2FP.F16.F32.PACK_AB R4, R5, R4 ;  /* 0x000000040504723e */ /* 0x000fe400000000ff */
[----:B------:R-:W-:-:S02]  /*2450*/  F2FP.F16.F32.PACK_AB R5, R7, R6 ;  /* 0x000000060705723e */ /* 0x000fc400000000ff */
[----:B------:R-:W-:Y:S02]  /*2460*/  F2FP.F16.F32.PACK_AB R12, R13, R12 ;  /* 0x0000000c0d0c723e */ /* 0x000fe400000000ff */
[----:B------:R-:W-:Y:S02]  /*2470*/  F2FP.F16.F32.PACK_AB R6, R9, R8 ;  /* 0x000000080906723e */ /* 0x000fe400000000ff */
[----:B------:R-:W-:Y:S02]  /*2480*/  F2FP.F16.F32.PACK_AB R7, R11, R10 ;  /* 0x0000000a0b07723e */ /* 0x000fe400000000ff */
[----:B------:R-:W-:Y:S02]  /*2490*/  F2FP.F16.F32.PACK_AB R13, R15, R14 ;  /* 0x0000000e0f0d723e */ /* 0x000fe400000000ff */
[----:B------:R-:W-:Y:S01]  /*24a0*/  F2FP.F16.F32.PACK_AB R20, R21, R20 ;  /* 0x000000141514723e */ /* 0x000fe200000000ff */
[----:B---3--:R2:W-:Y:S01]  /*24b0*/  STS.128 [R0+UR8], R4 ;  /* 0x0000000400007988 */ /* 0x0085e20008000c08 */
[----:B------:R-:W-:-:S02]  /*24c0*/  F2FP.F16.F32.PACK_AB R14, R17, R16 ;  /* 0x00000010110e723e */ /* 0x000fc400000000ff */
[----:B------:R-:W-:Y:S02]  /*24d0*/  F2FP.F16.F32.PACK_AB R15, R19, R18 ;  /* 0x00000012130f723e */ /* 0x000fe400000000ff */
[----:B------:R-:W-:Y:S02]  /*24e0*/  F2FP.F16.F32.PACK_AB R21, R23, R22 ;  /* 0x000000161715723e */ /* 0x000fe400000000ff */
[----:B------:R-:W-:Y:S01]  /*24f0*/  F2FP.F16.F32.PACK_AB R28, R29, R28 ;  /* 0x0000001c1d1c723e */ /* 0x000fe200000000ff */
[----:B------:R2:W-:Y:S01]  /*2500*/  STS.128 [R2+UR8], R12 ;  /* 0x0000000c02007988 */ /* 0x0005e20008000c08 */
[----:B------:R-:W-:Y:S02]  /*2510*/  F2FP.F16.F32.PACK_AB R22, R25, R24 ;  /* 0x000000181916723e */ /* 0x000fe400000000ff */
[----:B------:R-:W-:Y:S02]  /*2520*/  F2FP.F16.F32.PACK_AB R23, R27, R26 ;  /* 0x0000001a1b17723e */ /* 0x000fe400000000ff */
[----:B------:R-:W-:-:S02]  /*2530*/  F2FP.F16.F32.PACK_AB R29, R31, R30 ;  /* 0x0000001e1f1d723e */ /* 0x000fc400000000ff */
[----:B------:R-:W-:Y:S01]  /*2540*/  F2FP.F16.F32.PACK_AB R30, R33, R32 ;  /* 0x00000020211e723e */ /* 0x000fe200000000ff */
[----:B------:R2:W-:Y:S01]  /*2550*/  STS.128 [R3+UR8], R20 ;  /* 0x0000001403007988 */ /* 0x0005e20008000c08 */
[----:B------:R-:W-:Y:S02]  /*2560*/  F2FP.F16.F32.PACK_AB R31, R35, R34 ;  /* 0x00000022231f723e */ /* 0x000fe400000000ff */
[----:B------:R-:W-:-:S05]  /*2570*/  LOP3.LUT R8, R0, 0x30, RZ, 0x3c, !PT ;  /* 0x0000003000087812 */ /* 0x000fca00078e3cff */
[----:B------:R2:W-:Y:S01]  /*2580*/  STS.128 [R8+UR8], R28 ;  /* 0x0000001c08007988 */ /* 0x0005e20008000c08 */
[----:B------:R3:W-:Y:S06]  /*2590*/  MEMBAR.ALL.CTA ;  /* 0x0000000000007992 */ /* 0x0007ec0000008000 */
[----:B---3--:R-:W3:Y:S02]  /*25a0*/  FENCE.VIEW.ASYNC.S ;  /* 0x00000000000073c6 */ /* 0x008ee40000000000 */
[----:B---3--:R-:W-:Y:S06]  /*25b0*/  BAR.SYNC.DEFER_BLOCKING 0x0 ;  /* 0x0000000000007b1d */ /* 0x008fec0000010000 */
[----:B------:R2:W-:Y:S01]  /*25c0*/  @UP1 UTMASTG.2D [UR8], [UR12] ;  /* 0x000000080c0013b5 */ /* 0x0005e20008008000 */
[----:B------:R0:W-:Y:S01]  /*25d0*/  UTMACMDFLUSH ;  /* 0x00000000000079b7 */ /* 0x0001e20000000000 */
[----:B------:R-:W-:-:S04]  /*25e0*/  DEPBAR.LE SB0, 0x0 ;  /* 0x000080000000791a */ /* 0x000fc80000000000 */
[----:B------:R-:W-:Y:S08]  /*25f0*/  BAR.SYNC.DEFER_BLOCKING 0x0 ;  /* 0x0000000000007b1d */ /* 0x000ff00000010000 */
[----:B------:R-:W-:Y:S06]  /*2600*/  BAR.SYNC.DEFER_BLOCKING 0x0 ;  /* 0x0000000000007b1d */ /* 0x000fec0000010000 */
[----:B--2---:R-:W-:Y:S05]  /*2610*/  @P2 BRA `(.L_x_63) ;  /* 0x0000000000a02947 */ /* 0x004fea0003800000 */
[----:B------:R-:W2:Y:S01]  /*2620*/  S2UR UR5, SR_CgaCtaId ;  /* 0x00000000000579c3 */ /* 0x000ea20000008800 */
[----:B------:R-:W-:Y:S01]  /*2630*/  NOP ;  /* 0x0000000000007918 */ /* 0x000fe20000000000 */
[----:B------:R-:W-:Y:S01]  /*2640*/  UMOV UR4, 0x50 ;  /* 0x0000005000047882 */ /* 0x000fe20000000000 */
[----:B------:R-:W-:Y:S02]  /*2650*/  IMAD.U32 R0, RZ, RZ, UR32 ;  /* 0x00000020ff007e24 */ /* 0x000fe4000f8e00ff */
[----:B------:R-:W-:Y:S02]  /*2660*/  IMAD.MOV.U32 R3, RZ, RZ, 0x3 ;  /* 0x00000003ff037424 */ /* 0x000fe400078e00ff */
[----:B------:R-:W-:Y:S01]  /*2670*/  IMAD.MOV.U32 R7, RZ, RZ, 0x1 ;  /* 0x00000001ff077424 */ /* 0x000fe200078e00ff */
[----:B------:R-:W-:-:S04]  /*2680*/  LOP3.LUT R0, R0, 0xffff, RZ, 0xc0, !PT ;  /* 0x0000ffff00007812 */ /* 0x000fc800078ec0ff */
[----:B------:R-:W-:-:S05]  /*2690*/  SHF.R.U32.HI R0, RZ, 0x5, R0 ;  /* 0x00000005ff007819 */ /* 0x000fca0000011600 */
[----:B------:R-:W-:Y:S01]  /*26a0*/  VIADD R2, R0, 0x10 ;  /* 0x0000001000027836 */ /* 0x000fe20000000000 */
[----:B------:R-:W-:Y:S01]  /*26b0*/  SHF.L.U32 R0, R3, R0, RZ ;  /* 0x0000000003007219 */ /* 0x000fe200000006ff */
[----:B--2---:R-:W-:-:S03]  /*26c0*/  ULEA UR6, UR5, UR4, 0x18 ;  /* 0x0000000405067291 */ /* 0x004fc6000f8ec0ff */
[----:B------:R-:W-:-:S04]  /*26d0*/  SHF.L.U32 R3, R7, R2, RZ ;  /* 0x0000000207037219 */ /* 0x000fc800000006ff */
[----:B------:R-:W-:Y:S02]  /*26e0*/  LOP3.LUT R0, R3, R0, RZ, 0xfc, !PT ;  /* 0x0000000003007212 */ /* 0x000fe400078efcff */
[----:B------:R-:W2:Y:S02]  /*26f0*/  LDS R5, [UR6] ;  /* 0x00000006ff057984 */ /* 0x000ea40008000800 */
[C---:B------:R-:W-:Y:S02]  /*2700*/  LOP3.LUT R2, R0.reuse, 0xffff, RZ, 0xc0, !PT ;  /* 0x0000ffff00027812 */ /* 0x040fe400078ec0ff */
[----:B--2---:R-:W-:-:S04]  /*2710*/  LOP3.LUT R3, R0, 0xffff, R5, 0x80, !PT ;  /* 0x0000ffff00037812 */ /* 0x004fc800078e8005 */
[----:B------:R-:W-:-:S13]  /*2720*/  ISETP.NE.AND P0, PT, R3, R2, PT ;  /* 0x000000020300720c */ /* 0x000fda0003f05270 */
[----:B------:R-:W-:Y:S05]  /*2730*/  @P0 BRA `(.L_x_64) ;  /* 0x0000000000500947 */ /* 0x000fea0003800000 */
[----:B------:R-:W-:Y:S02]  /*2740*/  SHF.R.U32.HI R5, RZ, 0x10, R5 ;  /* 0x00000010ff057819 */ /* 0x000fe40000011605 */
[----:B------:R-:W-:-:S04]  /*2750*/  SHF.R.U32.HI R2, RZ, 0x10, R0 ;  /* 0x00000010ff027819 */ /* 0x000fc80000011600 */
[----:B------:R-:W-:-:S04]  /*2760*/  LOP3.LUT R5, R5, R2, RZ, 0xc0, !PT ;  /* 0x0000000205057212 */ /* 0x000fc800078ec0ff */
[----:B------:R-:W-:-:S13]  /*2770*/  ISETP.NE.AND P0, PT, R5, R2, PT ;  /* 0x000000020500720c */ /* 0x000fda0003f05270 */
[----:B------:R-:W-:Y:S05]  /*2780*/  @P0 BRA `(.L_x_65) ;  /* 0x0000000000300947 */ /* 0x000fea0003800000 */
[----:B------:R-:W-:Y:S01]  /*2790*/  R2UR UR4, R0 ;  /* 0x00000000000472ca */ /* 0x000fe200000e0000 */
[----:B------:R-:W-:Y:S01]  /*27a0*/  VOTEU.ANY UR5, UPT, PT ;  /* 0x0000000000057886 */ /* 0x000fe200038e0100 */
[----:B------:R-:W2:Y:S01]  /*27b0*/  S2R R0, SR_LANEID ;  /* 0x0000000000007919 */ /* 0x000ea20000000000 */
[----:B------:R-:W-:-:S10]  /*27c0*/  UFLO.U32 UR5, UR5 ;  /* 0x00000005000572bd */ /* 0x000fd400080e0000 */
[----:B------:R-:W-:-:S06]  /*27d0*/  ULOP3.LUT UR4, URZ, UR4, URZ, 0x33, !UPT ;  /* 0x00000004ff047292 */ /* 0x000fcc000f8e33ff */
[----:B------:R-:W-:-:S04]  /*27e0*/  IMAD.U32 R2, RZ, RZ, UR4 ;  /* 0x00000004ff027e24 */ /* 0x000fc8000f8e00ff */
[----:B------:R-:W3:Y:S02]  /*27f0*/  REDUX UR7, R2 ;  /* 0x00000000020773c4 */ /* 0x000ee40000000000 */
[----:B------:R4:W-:Y:S01]  /*2800*/  UTCATOMSWS.AND URZ, UR4 ;  /* 0x0000000400ff79e3 */ /* 0x0009e20008000000 */
[----:B--2---:R-:W-:Y:S01]  /*2810*/  ISETP.EQ.U32.AND P0, PT, R0, UR5, PT ;  /* 0x0000000500007c0c */ /* 0x004fe2000bf02070 */
[----:B---3--:R-:W-:-:S12]  /*2820*/  IMAD.U32 R0, RZ, RZ, UR7 ;  /* 0x00000007ff007e24 */ /* 0x008fd8000f8e00ff */
[----:B------:R4:W-:Y:S01]  /*2830*/  @P0 ATOMS.AND RZ, [UR6], R0 ;  /* 0x00000000ffff098c */ /* 0x0009e2000a800006 */
[----:B------:R-:W-:Y:S05]  /*2840*/  BRA `(.L_x_63) ;  /* 0x0000000000147947 */ /* 0x000fea0003800000 */
.L_x_65:
[----:B------:R-:W-:-:S07]  /*2850*/  MOV R2, 0x2870 ;  /* 0x0000287000027802 */ /* 0x000fce0000000f00 */
[----:B-1----:R-:W-:Y:S05]  /*2860*/  CALL.REL.NOINC `($__internal_0_$__cuda_sm10x_tcgen05_guardrail_trap_col_being_dealloced_not_returned_by_alloc) ;  /* 0x0000000000447944 */ /* 0x002fea0003c00000 */
[----:B------:R-:W-:Y:S05]  /*2870*/  BRA `(.L_x_63) ;  /* 0x0000000000087947 */ /* 0x000fea0003800000 */
.L_x_64:
[----:B------:R-:W-:-:S07]  /*2880*/  MOV R2, 0x28a0 ;  /* 0x000028a000027802 */ /* 0x000fce0000000f00 */
[----:B-1----:R-:W-:Y:S05]  /*2890*/  CALL.REL.NOINC `($__internal_2_$__cuda_sm10x_tcgen05_guardrail_trap_unallocated_columns_being_dealloced) ;  /* 0x0000000000507944 */ /* 0x002fea0003c00000 */
.L_x_63:
[----:B------:R-:W-:Y:S01]  /*28a0*/  NOP ;  /* 0x0000000000007918 */ /* 0x000fe20000000000 */
[----:B----4-:R-:W-:Y:S05]  /*28b0*/  EXIT ;  /* 0x000000000000794d */ /* 0x010fea0003800000 */
.L_x_54:
[----:B------:R-:W2:Y:S02]  /*28c0*/  SYNCS.PHASECHK.TRANS64.TRYWAIT P0, [UR8+0x8000], RZ ;  /* 0x008000ffff0075a7 */ /* 0x000ea40008001108 */
[----:B--2---:R-:W-:Y:S05]  /*28d0*/  @!P0 BRA `(.L_x_54) ;  /* 0xfffffffc00f88947 */ /* 0x004fea000383ffff */
[----:B------:R-:W-:Y:S05]  /*28e0*/  BRA `(.L_x_66) ;  /* 0xfffffff000ac7947 */ /* 0x000fea000383ffff */
.L_x_56:
[----:B------:R-:W2:Y:S02]  /*28f0*/  SYNCS.PHASECHK.TRANS64.TRYWAIT P1, [UR8+0x8010], RZ ;  /* 0x008010ffff0075a7 */ /* 0x000ea40008021108 */
[----:B--2---:R-:W-:Y:S05]  /*2900*/  @!P1 BRA `(.L_x_56) ;  /* 0xfffffffc00f89947 */ /* 0x004fea000383ffff */
[----:B------:R-:W-:Y:S05]  /*2910*/  BRA `(.L_x_67) ;  /* 0xfffffff400387947 */ /* 0x000fea000383ffff */
.L_x_57:
[----:B------:R-:W3:Y:S02]  /*2920*/  SYNCS.PHASECHK.TRANS64.TRYWAIT P0, [UR8+0x8000], R3 ;  /* 0x00800003ff0075a7 */ /* 0x000ee40008001108 */
[----:B---3--:R-:W-:Y:S05]  /*2930*/  @!P0 BRA `(.L_x_57) ;  /* 0xfffffffc00f88947 */ /* 0x008fea000383ffff */
[----:B------:R-:W-:Y:S05]  /*2940*/  BRA `(.L_x_68) ;  /* 0xfffffff400b07947 */ /* 0x000fea000383ffff */
.L_x_59:
[----:B------:R-:W3:Y:S02]  /*2950*/  SYNCS.PHASECHK.TRANS64.TRYWAIT P0, [UR8+0x8010], R3 ;  /* 0x00801003ff0075a7 */ /* 0x000ee40008001108 */
[----:B---3--:R-:W-:Y:S05]  /*2960*/  @!P0 BRA `(.L_x_59) ;  /* 0xfffffffc00f88947 */ /* 0x008fea000383ffff */
[----:B------:R-:W-:Y:S05]  /*2970*/  BRA `(.L_x_69) ;  /* 0xfffffff800307947 */ /* 0x000fea000383ffff */
        .weak           $__internal_0_$__cuda_sm10x_tcgen05_guardrail_trap_col_being_dealloced_not_returned_by_alloc
        .type           $__internal_0_$__cuda_sm10x_tcgen05_guardrail_trap_col_being_dealloced_not_returned_by_alloc,@function
        .size           $__internal_0_$__cuda_sm10x_tcgen05_guardrail_trap_col_being_dealloced_not_returned_by_alloc,($__internal_1_$__cuda_sm10x_tcgen05_guardrail_trap_phase_invalid_during_alloc - $__internal_0_$__cuda_sm10x_tcgen05_guardrail_trap_col_being_dealloced_not_returned_by_alloc)
$__internal_0_$__cuda_sm10x_tcgen05_guardrail_trap_col_being_dealloced_not_returned_by_alloc:
[----:B------:R-:W-:Y:S05]  /*2980*/  BPT.TRAP 0x1 ;  /* 0x000000040000795c */ /* 0x000fea0000300000 */
[----:B------:R-:W-:-:S04]  /*2990*/  IMAD.MOV.U32 R3, RZ, RZ, 0x0 ;  /* 0x00000000ff037424 */ /* 0x000fc800078e00ff */
[----:B------:R-:W-:Y:S05]  /*29a0*/  RET.REL.NODEC R2 `(gluon_tcgen05) ;  /* 0xffffffd402947950 */ /* 0x000fea0003c3ffff */
        .weak           $__internal_1_$__cuda_sm10x_tcgen05_guardrail_trap_phase_invalid_during_alloc
        .type           $__internal_1_$__cuda_sm10x_tcgen05_guardrail_trap_phase_invalid_during_alloc,@function
        .size           $__internal_1_$__cuda_sm10x_tcgen05_guardrail_trap_phase_invalid_during_alloc,($__internal_2_$__cuda_sm10x_tcgen05_guardrail_trap_unallocated_columns_being_dealloced - $__internal_1_$__cuda_sm10x_tcgen05_guardrail_trap_phase_invalid_during_alloc)
$__internal_1_$__cuda_sm10x_tcgen05_guardrail_trap_phase_invalid_during_alloc:
[----:B------:R-:W-:Y:S05]  /*29b0*/  BPT.TRAP 0x1 ;  /* 0x000000040000795c */ /* 0x000fea0000300000 */
[----:B------:R-:W-:-:S04]  /*29c0*/  IMAD.MOV.U32 R3, RZ, RZ, 0x0 ;  /* 0x00000000ff037424 */ /* 0x000fc800078e00ff */
[----:B------:R-:W-:Y:S05]  /*29d0*/  RET.REL.NODEC R2 `(gluon_tcgen05) ;  /* 0xffffffd402887950 */ /* 0x000fea0003c3ffff */
        .weak           $__internal_2_$__cuda_sm10x_tcgen05_guardrail_trap_unallocated_columns_being_dealloced
        .type           $__internal_2_$__cuda_sm10x_tcgen05_guardrail_trap_unallocated_columns_being_dealloced,@function
        .size           $__internal_2_$__cuda_sm10x_tcgen05_guardrail_trap_unallocated_columns_being_dealloced,(.L_x_73 - $__internal_2_$__cuda_sm10x_tcgen05_guardrail_trap_unallocated_columns_being_dealloced)
$__internal_2_$__cuda_sm10x_tcgen05_guardrail_trap_unallocated_columns_being_dealloced:
[----:B------:R-:W-:Y:S05]  /*29e0*/  BPT.TRAP 0x1 ;  /* 0x000000040000795c */ /* 0x000fea0000300000 */
[----:B------:R-:W-:-:S04]  /*29f0*/  IMAD.MOV.U32 R3, RZ, RZ, 0x0 ;  /* 0x00000000ff037424 */ /* 0x000fc800078e00ff */
[----:B------:R-:W-:Y:S05]  /*2a00*/  RET.REL.NODEC R2 `(gluon_tcgen05) ;  /* 0xffffffd4027c7950 */ /* 0x000fea0003c3ffff */
.L_x_70:
[----:B------:R-:W-:-:S00]  /*2a10*/  BRA `(.L_x_70) ;  /* 0xfffffffc00fc7947 */ /* 0x000fc0000383ffff */
[----:B------:R-:W-:-:S00]  /*2a20*/  NOP ;  /* 0x0000000000007918 */ /* 0x000fc00000000000 */
        /* <DEDUP_REMOVED lines=13> */
.L_x_73:


//--------------------- .nv.shared.gluon_tcgen05  --------------------------
	.section	.nv.shared.gluon_tcgen05,"aw",@nobits
	.sectionflags	@""
	.align	16
	.zero		1024


//--------------------- .nv.shared.reserved.0     --------------------------
	.section	.nv.shared.reserved.0,"aw",@nobits
	.align	8
	.weak		__nv_reservedSMEM_offset_0_alias
	.size		__nv_reservedSMEM_offset_0_alias, 0, 64
	.other		__nv_reservedSMEM_offset_0_alias,@"STO_CUDA_RESERVED_SHARED STV_DEFAULT"
__nv_reservedSMEM_offset_0_alias:
	.zero		0
.nv.shared.reserved.0:
	.zero		64
	.weak		__nv_reservedSMEM_allocation_phase
	.type		__nv_reservedSMEM_allocation_phase,@object
	.size		__nv_reservedSMEM_allocation_phase,(.L_0 - __nv_reservedSMEM_allocation_phase)
__nv_reservedSMEM_allocation_phase:
	.zero		1
.L_0:
	.zero		7
	.weak		__nv_reservedSMEM_devtool_atexit_pc
	.type		__nv_reservedSMEM_devtool_atexit_pc,@object
	.size		__nv_reservedSMEM_devtool_atexit_pc,(__nv_reservedSMEM_allocation_mask - __nv_reservedSMEM_devtool_atexit_pc)
__nv_reservedSMEM_devtool_atexit_pc:
	.zero		8
	.weak		__nv_reservedSMEM_allocation_mask
	.type		__nv_reservedSMEM_allocation_mask,@object
	.size		__nv_reservedSMEM_allocation_mask,(.L_2 - __nv_reservedSMEM_allocation_mask)
__nv_reservedSMEM_allocation_mask:
	.zero		4
.L_2:


//--------------------- .nv.constant0.gluon_tcgen05 --------------------------
	.section	.nv.constant0.gluon_tcgen05,"a",@progbits
	.sectionflags	@""
	.align	4
.nv.constant0.gluon_tcgen05:
	.zero		976


//--------------------- SYMBOLS --------------------------

	.type		.nv.reservedSmem.offset0,@object
	.size		.nv.reservedSmem.offset0,0x4
	.type		.nv.reservedSmem.cap,@object
	.size		.nv.reservedSmem.cap,0x4
